//
// Generated by NVIDIA NVVM Compiler
//
// Compiler Build ID: CL-36424714
// Cuda compilation tools, release 13.0, V13.0.88
// Based on NVVM 20.0.0
//

.version 9.0
.target sm_100
.address_size 64

	// .globl	_Z17matmul_single_rowiiiPKfS0_Pf

.visible .entry _Z17matmul_single_rowiiiPKfS0_Pf(
	.param .u32 _Z17matmul_single_rowiiiPKfS0_Pf_param_0,
	.param .u32 _Z17matmul_single_rowiiiPKfS0_Pf_param_1,
	.param .u32 _Z17matmul_single_rowiiiPKfS0_Pf_param_2,
	.param .u64 .ptr .align 1 _Z17matmul_single_rowiiiPKfS0_Pf_param_3,
	.param .u64 .ptr .align 1 _Z17matmul_single_rowiiiPKfS0_Pf_param_4,
	.param .u64 .ptr .align 1 _Z17matmul_single_rowiiiPKfS0_Pf_param_5
)
{
	.reg .pred 	%p<21>;
	.reg .b32 	%r<105>;
	.reg .b32 	%f<67>;
	.reg .b64 	%rd<59>;

	ld.param.u32 	%r58, [_Z17matmul_single_rowiiiPKfS0_Pf_param_0];
	ld.param.u32 	%r56, [_Z17matmul_single_rowiiiPKfS0_Pf_param_1];
	ld.param.u32 	%r57, [_Z17matmul_single_rowiiiPKfS0_Pf_param_2];
	ld.param.u64 	%rd7, [_Z17matmul_single_rowiiiPKfS0_Pf_param_3];
	ld.param.u64 	%rd8, [_Z17matmul_single_rowiiiPKfS0_Pf_param_4];
	ld.param.u64 	%rd9, [_Z17matmul_single_rowiiiPKfS0_Pf_param_5];
	cvta.to.global.u64 	%rd1, %rd8;
	cvta.to.global.u64 	%rd2, %rd7;
	cvta.to.global.u64 	%rd3, %rd9;
	mov.u32 	%r59, %ctaid.x;
	mov.u32 	%r60, %ntid.x;
	mov.u32 	%r61, %tid.x;
	mad.lo.s32 	%r1, %r59, %r60, %r61;
	setp.ge.s32 	%p1, %r1, %r58;
	setp.lt.s32 	%p2, %r56, 1;
	or.pred  	%p3, %p1, %p2;
	@%p3 bra 	$L__BB0_26;
	setp.lt.s32 	%p4, %r57, 1;
	mul.lo.s32 	%r2, %r57, %r1;
	mul.lo.s32 	%r3, %r56, %r1;
	@%p4 bra 	$L__BB0_15;
	and.b32  	%r4, %r57, 7;
	and.b32  	%r5, %r57, 3;
	and.b32  	%r6, %r57, 2147483640;
	and.b32  	%r7, %r57, 1;
	neg.s32 	%r8, %r6;
	shl.b32 	%r9, %r56, 3;
	mul.lo.s32 	%r10, %r56, 3;
	shl.b32 	%r11, %r56, 2;
	mul.lo.s32 	%r12, %r56, 6;
	mul.lo.s32 	%r13, %r56, 7;
	mov.b32 	%r88, 0;
	mul.wide.u32 	%rd35, %r9, 4;
$L__BB0_3:
	setp.lt.u32 	%p13, %r57, 8;
	mov.f32 	%f66, 0f00000000;
	mov.b32 	%r99, 0;
	@%p13 bra 	$L__BB0_6;
	add.s32 	%r96, %r56, %r88;
	shl.b32 	%r75, %r56, 1;
	add.s32 	%r95, %r75, %r88;
	add.s32 	%r94, %r10, %r88;
	add.s32 	%r93, %r11, %r88;
	mad.lo.s32 	%r92, %r56, 5, %r88;
	add.s32 	%r91, %r12, %r88;
	add.s32 	%r90, %r13, %r88;
	mul.wide.u32 	%rd18, %r88, 4;
	add.s64 	%rd58, %rd1, %rd18;
	mov.f32 	%f66, 0f00000000;
	mov.u32 	%r89, %r2;
	mov.u32 	%r97, %r8;
$L__BB0_5:
	.pragma "nounroll";
	mul.wide.s32 	%rd19, %r89, 4;
	add.s64 	%rd20, %rd2, %rd19;
	ld.global.f32 	%f16, [%rd20];
	ld.global.f32 	%f17, [%rd58];
	fma.rn.f32 	%f18, %f16, %f17, %f66;
	ld.global.f32 	%f19, [%rd20+4];
	mul.wide.u32 	%rd21, %r96, 4;
	add.s64 	%rd22, %rd1, %rd21;
	ld.global.f32 	%f20, [%rd22];
	fma.rn.f32 	%f21, %f19, %f20, %f18;
	ld.global.f32 	%f22, [%rd20+8];
	mul.wide.u32 	%rd23, %r95, 4;
	add.s64 	%rd24, %rd1, %rd23;
	ld.global.f32 	%f23, [%rd24];
	fma.rn.f32 	%f24, %f22, %f23, %f21;
	ld.global.f32 	%f25, [%rd20+12];
	mul.wide.u32 	%rd25, %r94, 4;
	add.s64 	%rd26, %rd1, %rd25;
	ld.global.f32 	%f26, [%rd26];
	fma.rn.f32 	%f27, %f25, %f26, %f24;
	ld.global.f32 	%f28, [%rd20+16];
	mul.wide.u32 	%rd27, %r93, 4;
	add.s64 	%rd28, %rd1, %rd27;
	ld.global.f32 	%f29, [%rd28];
	fma.rn.f32 	%f30, %f28, %f29, %f27;
	ld.global.f32 	%f31, [%rd20+20];
	mul.wide.u32 	%rd29, %r92, 4;
	add.s64 	%rd30, %rd1, %rd29;
	ld.global.f32 	%f32, [%rd30];
	fma.rn.f32 	%f33, %f31, %f32, %f30;
	ld.global.f32 	%f34, [%rd20+24];
	mul.wide.u32 	%rd31, %r91, 4;
	add.s64 	%rd32, %rd1, %rd31;
	ld.global.f32 	%f35, [%rd32];
	fma.rn.f32 	%f36, %f34, %f35, %f33;
	ld.global.f32 	%f37, [%rd20+28];
	mul.wide.u32 	%rd33, %r90, 4;
	add.s64 	%rd34, %rd1, %rd33;
	ld.global.f32 	%f38, [%rd34];
	fma.rn.f32 	%f66, %f37, %f38, %f36;
	add.s32 	%r97, %r97, 8;
	add.s32 	%r96, %r96, %r9;
	add.s32 	%r95, %r95, %r9;
	add.s32 	%r94, %r94, %r9;
	add.s32 	%r93, %r93, %r9;
	add.s32 	%r92, %r92, %r9;
	add.s32 	%r91, %r91, %r9;
	add.s32 	%r90, %r90, %r9;
	add.s64 	%rd58, %rd58, %rd35;
	add.s32 	%r89, %r89, 8;
	setp.ne.s32 	%p14, %r97, 0;
	mov.u32 	%r99, %r6;
	@%p14 bra 	$L__BB0_5;
$L__BB0_6:
	setp.eq.s32 	%p15, %r4, 0;
	@%p15 bra 	$L__BB0_14;
	add.s32 	%r76, %r4, -1;
	setp.lt.u32 	%p16, %r76, 3;
	@%p16 bra 	$L__BB0_9;
	add.s32 	%r77, %r99, %r2;
	mul.wide.s32 	%rd36, %r77, 4;
	add.s64 	%rd37, %rd2, %rd36;
	ld.global.f32 	%f40, [%rd37];
	mad.lo.s32 	%r78, %r99, %r56, %r88;
	mul.wide.u32 	%rd38, %r78, 4;
	add.s64 	%rd39, %rd1, %rd38;
	ld.global.f32 	%f41, [%rd39];
	fma.rn.f32 	%f42, %f40, %f41, %f66;
	ld.global.f32 	%f43, [%rd37+4];
	add.s32 	%r79, %r78, %r56;
	mul.wide.u32 	%rd40, %r79, 4;
	add.s64 	%rd41, %rd1, %rd40;
	ld.global.f32 	%f44, [%rd41];
	fma.rn.f32 	%f45, %f43, %f44, %f42;
	ld.global.f32 	%f46, [%rd37+8];
	add.s32 	%r80, %r79, %r56;
	mul.wide.u32 	%rd42, %r80, 4;
	add.s64 	%rd43, %rd1, %rd42;
	ld.global.f32 	%f47, [%rd43];
	fma.rn.f32 	%f48, %f46, %f47, %f45;
	ld.global.f32 	%f49, [%rd37+12];
	add.s32 	%r81, %r80, %r56;
	mul.wide.u32 	%rd44, %r81, 4;
	add.s64 	%rd45, %rd1, %rd44;
	ld.global.f32 	%f50, [%rd45];
	fma.rn.f32 	%f66, %f49, %f50, %f48;
	add.s32 	%r99, %r99, 4;
$L__BB0_9:
	setp.eq.s32 	%p17, %r5, 0;
	@%p17 bra 	$L__BB0_14;
	setp.eq.s32 	%p18, %r5, 1;
	@%p18 bra 	$L__BB0_12;
	add.s32 	%r82, %r99, %r2;
	mul.wide.s32 	%rd46, %r82, 4;
	add.s64 	%rd47, %rd2, %rd46;
	ld.global.f32 	%f52, [%rd47];
	mad.lo.s32 	%r83, %r99, %r56, %r88;
	mul.wide.u32 	%rd48, %r83, 4;
	add.s64 	%rd49, %rd1, %rd48;
	ld.global.f32 	%f53, [%rd49];
	fma.rn.f32 	%f54, %f52, %f53, %f66;
	ld.global.f32 	%f55, [%rd47+4];
	add.s32 	%r84, %r83, %r56;
	mul.wide.u32 	%rd50, %r84, 4;
	add.s64 	%rd51, %rd1, %rd50;
	ld.global.f32 	%f56, [%rd51];
	fma.rn.f32 	%f66, %f55, %f56, %f54;
	add.s32 	%r99, %r99, 2;
$L__BB0_12:
	setp.eq.s32 	%p19, %r7, 0;
	@%p19 bra 	$L__BB0_14;
	add.s32 	%r85, %r99, %r2;
	mul.wide.s32 	%rd52, %r85, 4;
	add.s64 	%rd53, %rd2, %rd52;
	ld.global.f32 	%f57, [%rd53];
	mad.lo.s32 	%r86, %r99, %r56, %r88;
	mul.wide.u32 	%rd54, %r86, 4;
	add.s64 	%rd55, %rd1, %rd54;
	ld.global.f32 	%f58, [%rd55];
	fma.rn.f32 	%f66, %f57, %f58, %f66;
$L__BB0_14:
	add.s32 	%r87, %r88, %r3;
	mul.wide.s32 	%rd56, %r87, 4;
	add.s64 	%rd57, %rd3, %rd56;
	st.global.f32 	[%rd57], %f66;
	add.s32 	%r88, %r88, 1;
	setp.eq.s32 	%p20, %r88, %r56;
	@%p20 bra 	$L__BB0_26;
	bra.uni 	$L__BB0_3;
$L__BB0_15:
	and.b32  	%r46, %r56, 7;
	setp.lt.u32 	%p5, %r56, 8;
	mov.b32 	%r103, 0;
	@%p5 bra 	$L__BB0_18;
	and.b32  	%r103, %r56, 2147483640;
	mov.b32 	%r101, 0;
$L__BB0_17:
	.pragma "nounroll";
	add.s32 	%r64, %r101, %r3;
	mul.wide.s32 	%rd10, %r64, 4;
	add.s64 	%rd11, %rd3, %rd10;
	mov.b32 	%r65, 0;
	st.global.u32 	[%rd11], %r65;
	st.global.u32 	[%rd11+4], %r65;
	st.global.u32 	[%rd11+8], %r65;
	st.global.u32 	[%rd11+12], %r65;
	st.global.u32 	[%rd11+16], %r65;
	st.global.u32 	[%rd11+20], %r65;
	st.global.u32 	[%rd11+24], %r65;
	st.global.u32 	[%rd11+28], %r65;
	add.s32 	%r101, %r101, 8;
	setp.ne.s32 	%p6, %r101, %r103;
	@%p6 bra 	$L__BB0_17;
$L__BB0_18:
	setp.eq.s32 	%p7, %r46, 0;
	@%p7 bra 	$L__BB0_26;
	and.b32  	%r51, %r56, 3;
	setp.lt.u32 	%p8, %r46, 4;
	@%p8 bra 	$L__BB0_21;
	add.s32 	%r66, %r103, %r3;
	mul.wide.s32 	%rd12, %r66, 4;
	add.s64 	%rd13, %rd3, %rd12;
	mov.b32 	%r67, 0;
	st.global.u32 	[%rd13], %r67;
	st.global.u32 	[%rd13+4], %r67;
	st.global.u32 	[%rd13+8], %r67;
	st.global.u32 	[%rd13+12], %r67;
	add.s32 	%r103, %r103, 4;
$L__BB0_21:
	setp.eq.s32 	%p9, %r51, 0;
	@%p9 bra 	$L__BB0_26;
	setp.eq.s32 	%p10, %r51, 1;
	@%p10 bra 	$L__BB0_24;
	add.s32 	%r68, %r103, %r3;
	mul.wide.s32 	%rd14, %r68, 4;
	add.s64 	%rd15, %rd3, %rd14;
	mov.b32 	%r69, 0;
	st.global.u32 	[%rd15], %r69;
	st.global.u32 	[%rd15+4], %r69;
	add.s32 	%r103, %r103, 2;
$L__BB0_24:
	and.b32  	%r70, %r56, 1;
	setp.eq.b32 	%p11, %r70, 1;
	not.pred 	%p12, %p11;
	@%p12 bra 	$L__BB0_26;
	add.s32 	%r71, %r103, %r3;
	mul.wide.s32 	%rd16, %r71, 4;
	add.s64 	%rd17, %rd3, %rd16;
	mov.b32 	%r72, 0;
	st.global.u32 	[%rd17], %r72;
$L__BB0_26:
	ret;

}
	// .globl	_Z18matmul_mutiple_rowiiiPKfS0_Pfi
.visible .entry _Z18matmul_mutiple_rowiiiPKfS0_Pfi(
	.param .u32 _Z18matmul_mutiple_rowiiiPKfS0_Pfi_param_0,
	.param .u32 _Z18matmul_mutiple_rowiiiPKfS0_Pfi_param_1,
	.param .u32 _Z18matmul_mutiple_rowiiiPKfS0_Pfi_param_2,
	.param .u64 .ptr .align 1 _Z18matmul_mutiple_rowiiiPKfS0_Pfi_param_3,
	.param .u64 .ptr .align 1 _Z18matmul_mutiple_rowiiiPKfS0_Pfi_param_4,
	.param .u64 .ptr .align 1 _Z18matmul_mutiple_rowiiiPKfS0_Pfi_param_5,
	.param .u32 _Z18matmul_mutiple_rowiiiPKfS0_Pfi_param_6
)
{
	.reg .pred 	%p<23>;
	.reg .b32 	%r<115>;
	.reg .b32 	%f<67>;
	.reg .b64 	%rd<60>;

	ld.param.u32 	%r61, [_Z18matmul_mutiple_rowiiiPKfS0_Pfi_param_0];
	ld.param.u32 	%r59, [_Z18matmul_mutiple_rowiiiPKfS0_Pfi_param_1];
	ld.param.u32 	%r60, [_Z18matmul_mutiple_rowiiiPKfS0_Pfi_param_2];
	ld.param.u64 	%rd9, [_Z18matmul_mutiple_rowiiiPKfS0_Pfi_param_3];
	ld.param.u64 	%rd10, [_Z18matmul_mutiple_rowiiiPKfS0_Pfi_param_4];
	ld.param.u64 	%rd11, [_Z18matmul_mutiple_rowiiiPKfS0_Pfi_param_5];
	ld.param.u32 	%r62, [_Z18matmul_mutiple_rowiiiPKfS0_Pfi_param_6];
	cvta.to.global.u64 	%rd1, %rd10;
	cvta.to.global.u64 	%rd2, %rd9;
	cvta.to.global.u64 	%rd3, %rd11;
	mov.u32 	%r63, %ctaid.x;
	mov.u32 	%r64, %ntid.x;
	mov.u32 	%r65, %tid.x;
	mad.lo.s32 	%r66, %r63, %r64, %r65;
	mul.lo.s32 	%r96, %r62, %r66;
	add.s32 	%r67, %r96, %r62;
	min.s32 	%r2, %r67, %r61;
	setp.ge.s32 	%p1, %r96, %r2;
	setp.lt.s32 	%p2, %r59, 1;
	or.pred  	%p3, %p1, %p2;
	@%p3 bra 	$L__BB1_30;
	setp.lt.s32 	%p4, %r60, 1;
	@%p4 bra 	$L__BB1_17;
	and.b32  	%r3, %r60, 7;
	and.b32  	%r4, %r60, 3;
	and.b32  	%r5, %r60, 2147483640;
	shl.b32 	%r6, %r59, 3;
	mul.wide.u32 	%rd4, %r6, 4;
	add.s64 	%rd5, %rd2, 16;
$L__BB1_3:
	mul.lo.s32 	%r8, %r96, %r60;
	mul.lo.s32 	%r9, %r96, %r59;
	mov.b32 	%r97, 0;
$L__BB1_4:
	setp.lt.u32 	%p13, %r60, 8;
	mov.f32 	%f66, 0f00000000;
	mov.b32 	%r108, 0;
	@%p13 bra 	$L__BB1_7;
	and.b32  	%r80, %r60, 2147483640;
	neg.s32 	%r106, %r80;
	add.s32 	%r105, %r59, %r97;
	shl.b32 	%r81, %r59, 1;
	add.s32 	%r104, %r81, %r97;
	mad.lo.s32 	%r103, %r59, 3, %r97;
	shl.b32 	%r82, %r59, 2;
	add.s32 	%r102, %r82, %r97;
	mad.lo.s32 	%r101, %r59, 5, %r97;
	mad.lo.s32 	%r100, %r59, 6, %r97;
	mad.lo.s32 	%r99, %r59, 7, %r97;
	mul.wide.u32 	%rd20, %r97, 4;
	add.s64 	%rd59, %rd1, %rd20;
	mov.f32 	%f66, 0f00000000;
	mov.u32 	%r98, %r8;
$L__BB1_6:
	.pragma "nounroll";
	mul.wide.s32 	%rd21, %r98, 4;
	add.s64 	%rd22, %rd5, %rd21;
	ld.global.f32 	%f16, [%rd22+-16];
	ld.global.f32 	%f17, [%rd59];
	fma.rn.f32 	%f18, %f16, %f17, %f66;
	ld.global.f32 	%f19, [%rd22+-12];
	mul.wide.u32 	%rd23, %r105, 4;
	add.s64 	%rd24, %rd1, %rd23;
	ld.global.f32 	%f20, [%rd24];
	fma.rn.f32 	%f21, %f19, %f20, %f18;
	ld.global.f32 	%f22, [%rd22+-8];
	mul.wide.u32 	%rd25, %r104, 4;
	add.s64 	%rd26, %rd1, %rd25;
	ld.global.f32 	%f23, [%rd26];
	fma.rn.f32 	%f24, %f22, %f23, %f21;
	ld.global.f32 	%f25, [%rd22+-4];
	mul.wide.u32 	%rd27, %r103, 4;
	add.s64 	%rd28, %rd1, %rd27;
	ld.global.f32 	%f26, [%rd28];
	fma.rn.f32 	%f27, %f25, %f26, %f24;
	ld.global.f32 	%f28, [%rd22];
	mul.wide.u32 	%rd29, %r102, 4;
	add.s64 	%rd30, %rd1, %rd29;
	ld.global.f32 	%f29, [%rd30];
	fma.rn.f32 	%f30, %f28, %f29, %f27;
	ld.global.f32 	%f31, [%rd22+4];
	mul.wide.u32 	%rd31, %r101, 4;
	add.s64 	%rd32, %rd1, %rd31;
	ld.global.f32 	%f32, [%rd32];
	fma.rn.f32 	%f33, %f31, %f32, %f30;
	ld.global.f32 	%f34, [%rd22+8];
	mul.wide.u32 	%rd33, %r100, 4;
	add.s64 	%rd34, %rd1, %rd33;
	ld.global.f32 	%f35, [%rd34];
	fma.rn.f32 	%f36, %f34, %f35, %f33;
	ld.global.f32 	%f37, [%rd22+12];
	mul.wide.u32 	%rd35, %r99, 4;
	add.s64 	%rd36, %rd1, %rd35;
	ld.global.f32 	%f38, [%rd36];
	fma.rn.f32 	%f66, %f37, %f38, %f36;
	add.s32 	%r106, %r106, 8;
	add.s32 	%r105, %r105, %r6;
	add.s32 	%r104, %r104, %r6;
	add.s32 	%r103, %r103, %r6;
	add.s32 	%r102, %r102, %r6;
	add.s32 	%r101, %r101, %r6;
	add.s32 	%r100, %r100, %r6;
	add.s32 	%r99, %r99, %r6;
	add.s64 	%rd59, %rd59, %rd4;
	add.s32 	%r98, %r98, 8;
	setp.ne.s32 	%p14, %r106, 0;
	mov.u32 	%r108, %r5;
	@%p14 bra 	$L__BB1_6;
$L__BB1_7:
	setp.eq.s32 	%p15, %r3, 0;
	@%p15 bra 	$L__BB1_15;
	add.s32 	%r83, %r3, -1;
	setp.lt.u32 	%p16, %r83, 3;
	@%p16 bra 	$L__BB1_10;
	add.s32 	%r84, %r108, %r8;
	mul.wide.s32 	%rd37, %r84, 4;
	add.s64 	%rd38, %rd2, %rd37;
	ld.global.f32 	%f40, [%rd38];
	mad.lo.s32 	%r85, %r108, %r59, %r97;
	mul.wide.u32 	%rd39, %r85, 4;
	add.s64 	%rd40, %rd1, %rd39;
	ld.global.f32 	%f41, [%rd40];
	fma.rn.f32 	%f42, %f40, %f41, %f66;
	ld.global.f32 	%f43, [%rd38+4];
	add.s32 	%r86, %r85, %r59;
	mul.wide.u32 	%rd41, %r86, 4;
	add.s64 	%rd42, %rd1, %rd41;
	ld.global.f32 	%f44, [%rd42];
	fma.rn.f32 	%f45, %f43, %f44, %f42;
	ld.global.f32 	%f46, [%rd38+8];
	add.s32 	%r87, %r86, %r59;
	mul.wide.u32 	%rd43, %r87, 4;
	add.s64 	%rd44, %rd1, %rd43;
	ld.global.f32 	%f47, [%rd44];
	fma.rn.f32 	%f48, %f46, %f47, %f45;
	ld.global.f32 	%f49, [%rd38+12];
	add.s32 	%r88, %r87, %r59;
	mul.wide.u32 	%rd45, %r88, 4;
	add.s64 	%rd46, %rd1, %rd45;
	ld.global.f32 	%f50, [%rd46];
	fma.rn.f32 	%f66, %f49, %f50, %f48;
	add.s32 	%r108, %r108, 4;
$L__BB1_10:
	setp.eq.s32 	%p17, %r4, 0;
	@%p17 bra 	$L__BB1_15;
	setp.eq.s32 	%p18, %r4, 1;
	@%p18 bra 	$L__BB1_13;
	add.s32 	%r89, %r108, %r8;
	mul.wide.s32 	%rd47, %r89, 4;
	add.s64 	%rd48, %rd2, %rd47;
	ld.global.f32 	%f52, [%rd48];
	mad.lo.s32 	%r90, %r108, %r59, %r97;
	mul.wide.u32 	%rd49, %r90, 4;
	add.s64 	%rd50, %rd1, %rd49;
	ld.global.f32 	%f53, [%rd50];
	fma.rn.f32 	%f54, %f52, %f53, %f66;
	ld.global.f32 	%f55, [%rd48+4];
	add.s32 	%r91, %r90, %r59;
	mul.wide.u32 	%rd51, %r91, 4;
	add.s64 	%rd52, %rd1, %rd51;
	ld.global.f32 	%f56, [%rd52];
	fma.rn.f32 	%f66, %f55, %f56, %f54;
	add.s32 	%r108, %r108, 2;
$L__BB1_13:
	and.b32  	%r92, %r60, 1;
	setp.eq.b32 	%p19, %r92, 1;
	not.pred 	%p20, %p19;
	@%p20 bra 	$L__BB1_15;
	add.s32 	%r93, %r108, %r8;
	mul.wide.s32 	%rd53, %r93, 4;
	add.s64 	%rd54, %rd2, %rd53;
	ld.global.f32 	%f57, [%rd54];
	mad.lo.s32 	%r94, %r108, %r59, %r97;
	mul.wide.u32 	%rd55, %r94, 4;
	add.s64 	%rd56, %rd1, %rd55;
	ld.global.f32 	%f58, [%rd56];
	fma.rn.f32 	%f66, %f57, %f58, %f66;
$L__BB1_15:
	add.s32 	%r95, %r97, %r9;
	mul.wide.s32 	%rd57, %r95, 4;
	add.s64 	%rd58, %rd3, %rd57;
	st.global.f32 	[%rd58], %f66;
	add.s32 	%r97, %r97, 1;
	setp.ne.s32 	%p21, %r97, %r59;
	@%p21 bra 	$L__BB1_4;
	add.s32 	%r96, %r96, 1;
	setp.eq.s32 	%p22, %r96, %r2;
	@%p22 bra 	$L__BB1_30;
	bra.uni 	$L__BB1_3;
$L__BB1_17:
	and.b32  	%r44, %r59, 7;
	add.s32 	%r45, %r44, -1;
	and.b32  	%r46, %r59, 3;
	and.b32  	%r47, %r59, 2147483640;
	and.b32  	%r48, %r59, 1;
$L__BB1_18:
	setp.lt.u32 	%p5, %r59, 8;
	mul.lo.s32 	%r50, %r96, %r59;
	mov.b32 	%r113, 0;
	@%p5 bra 	$L__BB1_21;
	mov.b32 	%r111, 0;
$L__BB1_20:
	.pragma "nounroll";
	add.s32 	%r70, %r111, %r50;
	mul.wide.s32 	%rd12, %r70, 4;
	add.s64 	%rd13, %rd3, %rd12;
	mov.b32 	%r71, 0;
	st.global.u32 	[%rd13], %r71;
	st.global.u32 	[%rd13+4], %r71;
	st.global.u32 	[%rd13+8], %r71;
	st.global.u32 	[%rd13+12], %r71;
	st.global.u32 	[%rd13+16], %r71;
	st.global.u32 	[%rd13+20], %r71;
	st.global.u32 	[%rd13+24], %r71;
	st.global.u32 	[%rd13+28], %r71;
	add.s32 	%r111, %r111, 8;
	setp.ne.s32 	%p6, %r111, %r47;
	mov.u32 	%r113, %r47;
	@%p6 bra 	$L__BB1_20;
$L__BB1_21:
	setp.eq.s32 	%p7, %r44, 0;
	@%p7 bra 	$L__BB1_29;
	setp.lt.u32 	%p8, %r45, 3;
	@%p8 bra 	$L__BB1_24;
	add.s32 	%r72, %r113, %r50;
	mul.wide.s32 	%rd14, %r72, 4;
	add.s64 	%rd15, %rd3, %rd14;
	mov.b32 	%r73, 0;
	st.global.u32 	[%rd15], %r73;
	st.global.u32 	[%rd15+4], %r73;
	st.global.u32 	[%rd15+8], %r73;
	st.global.u32 	[%rd15+12], %r73;
	add.s32 	%r113, %r113, 4;
$L__BB1_24:
	setp.eq.s32 	%p9, %r46, 0;
	@%p9 bra 	$L__BB1_29;
	setp.eq.s32 	%p10, %r46, 1;
	@%p10 bra 	$L__BB1_27;
	add.s32 	%r74, %r113, %r50;
	mul.wide.s32 	%rd16, %r74, 4;
	add.s64 	%rd17, %rd3, %rd16;
	mov.b32 	%r75, 0;
	st.global.u32 	[%rd17], %r75;
	st.global.u32 	[%rd17+4], %r75;
	add.s32 	%r113, %r113, 2;
$L__BB1_27:
	setp.eq.s32 	%p11, %r48, 0;
	@%p11 bra 	$L__BB1_29;
	add.s32 	%r76, %r113, %r50;
	mul.wide.s32 	%rd18, %r76, 4;
	add.s64 	%rd19, %rd3, %rd18;
	mov.b32 	%r77, 0;
	st.global.u32 	[%rd19], %r77;
$L__BB1_29:
	add.s32 	%r96, %r96, 1;
	setp.ne.s32 	%p12, %r96, %r2;
	@%p12 bra 	$L__BB1_18;
$L__BB1_30:
	ret;

}
	// .globl	_Z25matmul_multiple_rowA_colBiiiPKfS0_Pfii
.visible .entry _Z25matmul_multiple_rowA_colBiiiPKfS0_Pfii(
	.param .u32 _Z25matmul_multiple_rowA_colBiiiPKfS0_Pfii_param_0,
	.param .u32 _Z25matmul_multiple_rowA_colBiiiPKfS0_Pfii_param_1,
	.param .u32 _Z25matmul_multiple_rowA_colBiiiPKfS0_Pfii_param_2,
	.param .u64 .ptr .align 1 _Z25matmul_multiple_rowA_colBiiiPKfS0_Pfii_param_3,
	.param .u64 .ptr .align 1 _Z25matmul_multiple_rowA_colBiiiPKfS0_Pfii_param_4,
	.param .u64 .ptr .align 1 _Z25matmul_multiple_rowA_colBiiiPKfS0_Pfii_param_5,
	.param .u32 _Z25matmul_multiple_rowA_colBiiiPKfS0_Pfii_param_6,
	.param .u32 _Z25matmul_multiple_rowA_colBiiiPKfS0_Pfii_param_7
)
{
	.reg .pred 	%p<24>;
	.reg .b32 	%r<94>;
	.reg .b32 	%f<67>;
	.reg .b64 	%rd<48>;

	ld.param.u32 	%r45, [_Z25matmul_multiple_rowA_colBiiiPKfS0_Pfii_param_0];
	ld.param.u32 	%r43, [_Z25matmul_multiple_rowA_colBiiiPKfS0_Pfii_param_1];
	ld.param.u32 	%r44, [_Z25matmul_multiple_rowA_colBiiiPKfS0_Pfii_param_2];
	ld.param.u64 	%rd5, [_Z25matmul_multiple_rowA_colBiiiPKfS0_Pfii_param_3];
	ld.param.u64 	%rd6, [_Z25matmul_multiple_rowA_colBiiiPKfS0_Pfii_param_4];
	ld.param.u64 	%rd7, [_Z25matmul_multiple_rowA_colBiiiPKfS0_Pfii_param_5];
	ld.param.u32 	%r46, [_Z25matmul_multiple_rowA_colBiiiPKfS0_Pfii_param_6];
	ld.param.u32 	%r47, [_Z25matmul_multiple_rowA_colBiiiPKfS0_Pfii_param_7];
	cvta.to.global.u64 	%rd1, %rd6;
	cvta.to.global.u64 	%rd2, %rd5;
	cvta.to.global.u64 	%rd3, %rd7;
	mov.u32 	%r48, %ctaid.x;
	mov.u32 	%r49, %ntid.x;
	mov.u32 	%r50, %tid.x;
	mad.lo.s32 	%r51, %r48, %r49, %r50;
	div.s32 	%r52, %r43, %r47;
	div.s32 	%r80, %r51, %r47;
	mul.lo.s32 	%r53, %r80, %r47;
	sub.s32 	%r54, %r51, %r53;
	mul.lo.s32 	%r2, %r54, %r52;
	add.s32 	%r55, %r80, %r46;
	min.s32 	%r3, %r55, %r45;
	add.s32 	%r56, %r47, -1;
	setp.eq.s32 	%p1, %r54, %r56;
	add.s32 	%r57, %r2, %r52;
	selp.b32 	%r4, %r43, %r57, %p1;
	setp.ge.s32 	%p2, %r80, %r3;
	@%p2 bra 	$L__BB2_32;
	setp.lt.s32 	%p3, %r44, 1;
	@%p3 bra 	$L__BB2_18;
	and.b32  	%r5, %r44, 7;
	and.b32  	%r6, %r44, 2147483640;
	shl.b32 	%r7, %r43, 3;
	add.s64 	%rd4, %rd2, 16;
	mul.wide.s32 	%rd40, %r43, 4;
$L__BB2_3:
	setp.lt.s32 	%p13, %r2, %r4;
	@%p13 bra 	$L__BB2_5;
$L__BB2_4:
	add.s32 	%r80, %r80, 1;
	setp.eq.s32 	%p23, %r80, %r3;
	@%p23 bra 	$L__BB2_32;
	bra.uni 	$L__BB2_3;
$L__BB2_5:
	mul.lo.s32 	%r10, %r80, %r44;
	mov.u32 	%r81, %r2;
$L__BB2_6:
	setp.lt.u32 	%p14, %r44, 8;
	mov.f32 	%f66, 0f00000000;
	mov.b32 	%r86, 0;
	@%p14 bra 	$L__BB2_9;
	and.b32  	%r69, %r44, 2147483640;
	neg.s32 	%r84, %r69;
	mov.f32 	%f66, 0f00000000;
	mov.u32 	%r82, %r10;
	mov.u32 	%r83, %r81;
$L__BB2_8:
	.pragma "nounroll";
	mul.wide.s32 	%rd16, %r82, 4;
	add.s64 	%rd17, %rd4, %rd16;
	ld.global.f32 	%f16, [%rd17+-16];
	mul.wide.s32 	%rd18, %r83, 4;
	add.s64 	%rd19, %rd1, %rd18;
	ld.global.f32 	%f17, [%rd19];
	fma.rn.f32 	%f18, %f16, %f17, %f66;
	ld.global.f32 	%f19, [%rd17+-12];
	mul.wide.s32 	%rd20, %r43, 4;
	add.s64 	%rd21, %rd19, %rd20;
	ld.global.f32 	%f20, [%rd21];
	fma.rn.f32 	%f21, %f19, %f20, %f18;
	ld.global.f32 	%f22, [%rd17+-8];
	add.s64 	%rd22, %rd21, %rd20;
	ld.global.f32 	%f23, [%rd22];
	fma.rn.f32 	%f24, %f22, %f23, %f21;
	ld.global.f32 	%f25, [%rd17+-4];
	add.s64 	%rd23, %rd22, %rd20;
	ld.global.f32 	%f26, [%rd23];
	fma.rn.f32 	%f27, %f25, %f26, %f24;
	ld.global.f32 	%f28, [%rd17];
	add.s64 	%rd24, %rd23, %rd20;
	ld.global.f32 	%f29, [%rd24];
	fma.rn.f32 	%f30, %f28, %f29, %f27;
	ld.global.f32 	%f31, [%rd17+4];
	add.s64 	%rd25, %rd24, %rd20;
	ld.global.f32 	%f32, [%rd25];
	fma.rn.f32 	%f33, %f31, %f32, %f30;
	ld.global.f32 	%f34, [%rd17+8];
	add.s64 	%rd26, %rd25, %rd20;
	ld.global.f32 	%f35, [%rd26];
	fma.rn.f32 	%f36, %f34, %f35, %f33;
	ld.global.f32 	%f37, [%rd17+12];
	add.s64 	%rd27, %rd26, %rd20;
	ld.global.f32 	%f38, [%rd27];
	fma.rn.f32 	%f66, %f37, %f38, %f36;
	add.s32 	%r84, %r84, 8;
	add.s32 	%r83, %r83, %r7;
	add.s32 	%r82, %r82, 8;
	setp.ne.s32 	%p15, %r84, 0;
	mov.u32 	%r86, %r6;
	@%p15 bra 	$L__BB2_8;
$L__BB2_9:
	setp.eq.s32 	%p16, %r5, 0;
	@%p16 bra 	$L__BB2_17;
	add.s32 	%r70, %r5, -1;
	setp.lt.u32 	%p17, %r70, 3;
	@%p17 bra 	$L__BB2_12;
	add.s32 	%r71, %r86, %r10;
	mul.wide.s32 	%rd28, %r71, 4;
	add.s64 	%rd29, %rd2, %rd28;
	ld.global.f32 	%f40, [%rd29];
	mad.lo.s32 	%r72, %r86, %r43, %r81;
	mul.wide.s32 	%rd30, %r72, 4;
	add.s64 	%rd31, %rd1, %rd30;
	ld.global.f32 	%f41, [%rd31];
	fma.rn.f32 	%f42, %f40, %f41, %f66;
	ld.global.f32 	%f43, [%rd29+4];
	add.s64 	%rd33, %rd31, %rd40;
	ld.global.f32 	%f44, [%rd33];
	fma.rn.f32 	%f45, %f43, %f44, %f42;
	ld.global.f32 	%f46, [%rd29+8];
	add.s64 	%rd34, %rd33, %rd40;
	ld.global.f32 	%f47, [%rd34];
	fma.rn.f32 	%f48, %f46, %f47, %f45;
	ld.global.f32 	%f49, [%rd29+12];
	add.s64 	%rd35, %rd34, %rd40;
	ld.global.f32 	%f50, [%rd35];
	fma.rn.f32 	%f66, %f49, %f50, %f48;
	add.s32 	%r86, %r86, 4;
$L__BB2_12:
	and.b32  	%r73, %r44, 3;
	setp.eq.s32 	%p18, %r73, 0;
	@%p18 bra 	$L__BB2_17;
	setp.eq.s32 	%p19, %r73, 1;
	@%p19 bra 	$L__BB2_15;
	add.s32 	%r74, %r86, %r10;
	mul.wide.s32 	%rd36, %r74, 4;
	add.s64 	%rd37, %rd2, %rd36;
	ld.global.f32 	%f52, [%rd37];
	mad.lo.s32 	%r75, %r86, %r43, %r81;
	mul.wide.s32 	%rd38, %r75, 4;
	add.s64 	%rd39, %rd1, %rd38;
	ld.global.f32 	%f53, [%rd39];
	fma.rn.f32 	%f54, %f52, %f53, %f66;
	ld.global.f32 	%f55, [%rd37+4];
	add.s64 	%rd41, %rd39, %rd40;
	ld.global.f32 	%f56, [%rd41];
	fma.rn.f32 	%f66, %f55, %f56, %f54;
	add.s32 	%r86, %r86, 2;
$L__BB2_15:
	and.b32  	%r76, %r44, 1;
	setp.eq.b32 	%p20, %r76, 1;
	not.pred 	%p21, %p20;
	@%p21 bra 	$L__BB2_17;
	add.s32 	%r77, %r86, %r10;
	mul.wide.s32 	%rd42, %r77, 4;
	add.s64 	%rd43, %rd2, %rd42;
	ld.global.f32 	%f57, [%rd43];
	mad.lo.s32 	%r78, %r86, %r43, %r81;
	mul.wide.s32 	%rd44, %r78, 4;
	add.s64 	%rd45, %rd1, %rd44;
	ld.global.f32 	%f58, [%rd45];
	fma.rn.f32 	%f66, %f57, %f58, %f66;
$L__BB2_17:
	mad.lo.s32 	%r79, %r80, %r43, %r81;
	mul.wide.s32 	%rd46, %r79, 4;
	add.s64 	%rd47, %rd3, %rd46;
	st.global.f32 	[%rd47], %f66;
	add.s32 	%r81, %r81, 1;
	setp.eq.s32 	%p22, %r81, %r4;
	@%p22 bra 	$L__BB2_4;
	bra.uni 	$L__BB2_6;
$L__BB2_18:
	sub.s32 	%r58, %r4, %r2;
	and.b32  	%r25, %r58, 7;
	add.s32 	%r26, %r25, -1;
	and.b32  	%r27, %r58, 3;
	sub.s32 	%r28, %r2, %r4;
	and.b32  	%r29, %r58, -8;
	and.b32  	%r30, %r58, 1;
$L__BB2_19:
	setp.ge.s32 	%p4, %r2, %r4;
	@%p4 bra 	$L__BB2_31;
	setp.gt.u32 	%p5, %r28, -8;
	mul.lo.s32 	%r32, %r80, %r43;
	mov.u32 	%r91, %r2;
	@%p5 bra 	$L__BB2_23;
	mov.b32 	%r90, 0;
	mov.u32 	%r91, %r2;
$L__BB2_22:
	.pragma "nounroll";
	add.s32 	%r60, %r91, %r32;
	mul.wide.s32 	%rd8, %r60, 4;
	add.s64 	%rd9, %rd3, %rd8;
	mov.b32 	%r61, 0;
	st.global.u32 	[%rd9], %r61;
	st.global.u32 	[%rd9+4], %r61;
	st.global.u32 	[%rd9+8], %r61;
	st.global.u32 	[%rd9+12], %r61;
	st.global.u32 	[%rd9+16], %r61;
	st.global.u32 	[%rd9+20], %r61;
	st.global.u32 	[%rd9+24], %r61;
	st.global.u32 	[%rd9+28], %r61;
	add.s32 	%r91, %r91, 8;
	add.s32 	%r90, %r90, 8;
	setp.ne.s32 	%p6, %r90, %r29;
	@%p6 bra 	$L__BB2_22;
$L__BB2_23:
	setp.eq.s32 	%p7, %r25, 0;
	@%p7 bra 	$L__BB2_31;
	setp.lt.u32 	%p8, %r26, 3;
	@%p8 bra 	$L__BB2_26;
	add.s32 	%r62, %r91, %r32;
	mul.wide.s32 	%rd10, %r62, 4;
	add.s64 	%rd11, %rd3, %rd10;
	mov.b32 	%r63, 0;
	st.global.u32 	[%rd11], %r63;
	st.global.u32 	[%rd11+4], %r63;
	st.global.u32 	[%rd11+8], %r63;
	st.global.u32 	[%rd11+12], %r63;
	add.s32 	%r91, %r91, 4;
$L__BB2_26:
	setp.eq.s32 	%p9, %r27, 0;
	@%p9 bra 	$L__BB2_31;
	setp.eq.s32 	%p10, %r27, 1;
	@%p10 bra 	$L__BB2_29;
	add.s32 	%r64, %r91, %r32;
	mul.wide.s32 	%rd12, %r64, 4;
	add.s64 	%rd13, %rd3, %rd12;
	mov.b32 	%r65, 0;
	st.global.u32 	[%rd13], %r65;
	st.global.u32 	[%rd13+4], %r65;
	add.s32 	%r91, %r91, 2;
$L__BB2_29:
	setp.eq.s32 	%p11, %r30, 0;
	@%p11 bra 	$L__BB2_31;
	add.s32 	%r66, %r91, %r32;
	mul.wide.s32 	%rd14, %r66, 4;
	add.s64 	%rd15, %rd3, %rd14;
	mov.b32 	%r67, 0;
	st.global.u32 	[%rd15], %r67;
$L__BB2_31:
	add.s32 	%r80, %r80, 1;
	setp.ne.s32 	%p12, %r80, %r3;
	@%p12 bra 	$L__BB2_19;
$L__BB2_32:
	ret;

}


// ===== COMPILED SASS (sm_100) =====

	.target	sm_100

	.elftype	@"ET_EXEC"


//--------------------- .note.nv.tkinfo           --------------------------
	.section	.note.nv.tkinfo,"",@"SHT_NOTE"
	.sectionflags	@"SHF_NOTE_NV_TKINFO"
	.tkinfo
        /*0018*/ 	.word	0x00000002
        /*0030*/ 	.string	""
        /*0030*/ 	.string	"ptxas"
        /*0030*/ 	.string	"Cuda compilation tools, release 13.0, V13.0.88"
        /*0030*/ 	.string	"Build cuda_13.0.r13.0/compiler.36424714_0"
        /*0030*/ 	.string	"-arch sm_100 -m 64 "



//--------------------- .note.nv.cuinfo           --------------------------
	.section	.note.nv.cuinfo,"",@"SHT_NOTE"
	.sectionflags	@"SHF_NOTE_NV_CUINFO"
        /*0018*/ 	.short	0x0002
        /*001a*/ 	.short	0x0064
        /*001c*/ 	.short	0x0082
	.zero		2


//--------------------- .nv.info                  --------------------------
	.section	.nv.info,"",@"SHT_CUDA_INFO"
	.align	4


	//----- nvinfo : EIATTR_REGCOUNT
	.align		4
        /*0000*/ 	.byte	0x04, 0x2f
        /*0002*/ 	.short	(.L_1 - .L_0)
	.align		4
.L_0:
        /*0004*/ 	.word	index@(_Z17matmul_single_rowiiiPKfS0_Pf)
        /*0008*/ 	.word	0x00000020


	//----- nvinfo : EIATTR_FRAME_SIZE
	.align		4
.L_1:
        /*000c*/ 	.byte	0x04, 0x11
        /*000e*/ 	.short	(.L_3 - .L_2)
	.align		4
.L_2:
        /*0010*/ 	.word	index@(_Z17matmul_single_rowiiiPKfS0_Pf)
        /*0014*/ 	.word	0x00000000


	//----- nvinfo : EIATTR_REGCOUNT
	.align		4
.L_3:
        /*0018*/ 	.byte	0x04, 0x2f
        /*001a*/ 	.short	(.L_5 - .L_4)
	.align		4
.L_4:
        /*001c*/ 	.word	index@(_Z18matmul_mutiple_rowiiiPKfS0_Pfi)
        /*0020*/ 	.word	0x00000020


	//----- nvinfo : EIATTR_FRAME_SIZE
	.align		4
.L_5:
        /*0024*/ 	.byte	0x04, 0x11
        /*0026*/ 	.short	(.L_7 - .L_6)
	.align		4
.L_6:
        /*0028*/ 	.word	index@(_Z18matmul_mutiple_rowiiiPKfS0_Pfi)
        /*002c*/ 	.word	0x00000000


	//----- nvinfo : EIATTR_REGCOUNT
	.align		4
.L_7:
        /*0030*/ 	.byte	0x04, 0x2f
        /*0032*/ 	.short	(.L_9 - .L_8)
	.align		4
.L_8:
        /*0034*/ 	.word	index@(_Z25matmul_multiple_rowA_colBiiiPKfS0_Pfii)
        /*0038*/ 	.word	0x00000020


	//----- nvinfo : EIATTR_FRAME_SIZE
	.align		4
.L_9:
        /*003c*/ 	.byte	0x04, 0x11
        /*003e*/ 	.short	(.L_11 - .L_10)
	.align		4
.L_10:
        /*0040*/ 	.word	index@(_Z25matmul_multiple_rowA_colBiiiPKfS0_Pfii)
        /*0044*/ 	.word	0x00000000


	//----- nvinfo : EIATTR_MIN_STACK_SIZE
	.align		4
.L_11:
        /*0048*/ 	.byte	0x04, 0x12
        /*004a*/ 	.short	(.L_13 - .L_12)
	.align		4
.L_12:
        /*004c*/ 	.word	index@(_Z25matmul_multiple_rowA_colBiiiPKfS0_Pfii)
        /*0050*/ 	.word	0x00000000


	//----- nvinfo : EIATTR_MIN_STACK_SIZE
	.align		4
.L_13:
        /*0054*/ 	.byte	0x04, 0x12
        /*0056*/ 	.short	(.L_15 - .L_14)
	.align		4
.L_14:
        /*0058*/ 	.word	index@(_Z18matmul_mutiple_rowiiiPKfS0_Pfi)
        /*005c*/ 	.word	0x00000000


	//----- nvinfo : EIATTR_MIN_STACK_SIZE
	.align		4
.L_15:
        /*0060*/ 	.byte	0x04, 0x12
        /*0062*/ 	.short	(.L_17 - .L_16)
	.align		4
.L_16:
        /*0064*/ 	.word	index@(_Z17matmul_single_rowiiiPKfS0_Pf)
        /*0068*/ 	.word	0x00000000
.L_17:


//--------------------- .nv.compat                --------------------------
	.section	.nv.compat,"",@"SHT_CUDA_COMPAT_INFO"
	.align	4
        /*0000*/ 	.byte	0x02, 0x09, 0x00, 0x00, 0x02, 0x02, 0x01, 0x00, 0x02, 0x05, 0x05, 0x00, 0x03, 0x07, 0x01, 0x01
        /*0010*/ 	.byte	0x02, 0x03, 0x00, 0x00, 0x02, 0x06, 0x01, 0x00, 0x04, 0x0b, 0x08, 0x00, 0x09, 0x00, 0x00, 0x00
        /*0020*/ 	.byte	0x00, 0x00, 0x00, 0x00


//--------------------- .nv.info._Z25matmul_multiple_rowA_colBiiiPKfS0_Pfii --------------------------
	.section	.nv.info._Z25matmul_multiple_rowA_colBiiiPKfS0_Pfii,"",@"SHT_CUDA_INFO"
	.sectionflags	@""
	.align	4


	//----- nvinfo : EIATTR_CUDA_API_VERSION
	.align		4
        /*0000*/ 	.byte	0x04, 0x37
        /*0002*/ 	.short	(.L_19 - .L_18)
.L_18:
        /*0004*/ 	.word	0x00000082


	//----- nvinfo : EIATTR_KPARAM_INFO
	.align		4
.L_19:
        /*0008*/ 	.byte	0x04, 0x17
        /*000a*/ 	.short	(.L_21 - .L_20)
.L_20:
        /*000c*/ 	.word	0x00000000
        /*0010*/ 	.short	0x0007
        /*0012*/ 	.short	0x002c
        /*0014*/ 	.byte	0x00, 0xf0, 0x11, 0x00


	//----- nvinfo : EIATTR_KPARAM_INFO
	.align		4
.L_21:
        /*0018*/ 	.byte	0x04, 0x17
        /*001a*/ 	.short	(.L_23 - .L_22)
.L_22:
        /*001c*/ 	.word	0x00000000
        /*0020*/ 	.short	0x0006
        /*0022*/ 	.short	0x0028
        /*0024*/ 	.byte	0x00, 0xf0, 0x11, 0x00


	//----- nvinfo : EIATTR_KPARAM_INFO
	.align		4
.L_23:
        /*0028*/ 	.byte	0x04, 0x17
        /*002a*/ 	.short	(.L_25 - .L_24)
.L_24:
        /*002c*/ 	.word	0x00000000
        /*0030*/ 	.short	0x0005
        /*0032*/ 	.short	0x0020
        /*0034*/ 	.byte	0x00, 0xf5, 0x21, 0x00


	//----- nvinfo : EIATTR_KPARAM_INFO
	.align		4
.L_25:
        /*0038*/ 	.byte	0x04, 0x17
        /*003a*/ 	.short	(.L_27 - .L_26)
.L_26:
        /*003c*/ 	.word	0x00000000
        /*0040*/ 	.short	0x0004
        /*0042*/ 	.short	0x0018
        /*0044*/ 	.byte	0x00, 0xf5, 0x21, 0x00


	//----- nvinfo : EIATTR_KPARAM_INFO
	.align		4
.L_27:
        /*0048*/ 	.byte	0x04, 0x17
        /*004a*/ 	.short	(.L_29 - .L_28)
.L_28:
        /*004c*/ 	.word	0x00000000
        /*0050*/ 	.short	0x0003
        /*0052*/ 	.short	0x0010
        /*0054*/ 	.byte	0x00, 0xf5, 0x21, 0x00


	//----- nvinfo : EIATTR_KPARAM_INFO
	.align		4
.L_29:
        /*0058*/ 	.byte	0x04, 0x17
        /*005a*/ 	.short	(.L_31 - .L_30)
.L_30:
        /*005c*/ 	.word	0x00000000
        /*0060*/ 	.short	0x0002
        /*0062*/ 	.short	0x0008
        /*0064*/ 	.byte	0x00, 0xf0, 0x11, 0x00


	//----- nvinfo : EIATTR_KPARAM_INFO
	.align		4
.L_31:
        /*0068*/ 	.byte	0x04, 0x17
        /*006a*/ 	.short	(.L_33 - .L_32)
.L_32:
        /*006c*/ 	.word	0x00000000
        /*0070*/ 	.short	0x0001
        /*0072*/ 	.short	0x0004
        /*0074*/ 	.byte	0x00, 0xf0, 0x11, 0x00


	//----- nvinfo : EIATTR_KPARAM_INFO
	.align		4
.L_33:
        /*0078*/ 	.byte	0x04, 0x17
        /*007a*/ 	.short	(.L_35 - .L_34)
.L_34:
        /*007c*/ 	.word	0x00000000
        /*0080*/ 	.short	0x0000
        /*0082*/ 	.short	0x0000
        /*0084*/ 	.byte	0x00, 0xf0, 0x11, 0x00


	//----- nvinfo : EIATTR_SPARSE_MMA_MASK
	.align		4
.L_35:
        /*0088*/ 	.byte	0x03, 0x50
        /*008a*/ 	.short	0x0000


	//----- nvinfo : EIATTR_MAXREG_COUNT
	.align		4
        /*008c*/ 	.byte	0x03, 0x1b
        /*008e*/ 	.short	0x00ff


	//----- nvinfo : EIATTR_MERCURY_ISA_VERSION
	.align		4
        /*0090*/ 	.byte	0x03, 0x5f
        /*0092*/ 	.short	0x0101


	//----- nvinfo : EIATTR_VRC_CTA_INIT_COUNT
	.align		4
        /*0094*/ 	.byte	0x02, 0x4a
	.zero		1
	.zero		1


	//----- nvinfo : EIATTR_EXIT_INSTR_OFFSETS
	.align		4
        /*0098*/ 	.byte	0x04, 0x1c
        /*009a*/ 	.short	(.L_37 - .L_36)


	//   ....[0]....
.L_36:
        /*009c*/ 	.word	0x00000300


	//   ....[1]....
        /*00a0*/ 	.word	0x00000bf0


	//   ....[2]....
        /*00a4*/ 	.word	0x00001040


	//----- nvinfo : EIATTR_CRS_STACK_SIZE
	.align		4
.L_37:
        /*00a8*/ 	.byte	0x04, 0x1e
        /*00aa*/ 	.short	(.L_39 - .L_38)
.L_38:
        /*00ac*/ 	.word	0x00000000


	//----- nvinfo : EIATTR_CBANK_PARAM_SIZE
	.align		4
.L_39:
        /*00b0*/ 	.byte	0x03, 0x19
        /*00b2*/ 	.short	0x0030


	//----- nvinfo : EIATTR_PARAM_CBANK
	.align		4
        /*00b4*/ 	.byte	0x04, 0x0a
        /*00b6*/ 	.short	(.L_41 - .L_40)
	.align		4
.L_40:
        /*00b8*/ 	.word	index@(.nv.constant0._Z25matmul_multiple_rowA_colBiiiPKfS0_Pfii)
        /*00bc*/ 	.short	0x0380
        /*00be*/ 	.short	0x0030


	//----- nvinfo : EIATTR_SW_WAR
	.align		4
.L_41:
        /*00c0*/ 	.byte	0x04, 0x36
        /*00c2*/ 	.short	(.L_43 - .L_42)
.L_42:
        /*00c4*/ 	.word	0x00000008
.L_43:


//--------------------- .nv.info._Z18matmul_mutiple_rowiiiPKfS0_Pfi --------------------------
	.section	.nv.info._Z18matmul_mutiple_rowiiiPKfS0_Pfi,"",@"SHT_CUDA_INFO"
	.sectionflags	@""
	.align	4


	//----- nvinfo : EIATTR_CUDA_API_VERSION
	.align		4
        /*0000*/ 	.byte	0x04, 0x37
        /*0002*/ 	.short	(.L_45 - .L_44)
.L_44:
        /*0004*/ 	.word	0x00000082


	//----- nvinfo : EIATTR_KPARAM_INFO
	.align		4
.L_45:
        /*0008*/ 	.byte	0x04, 0x17
        /*000a*/ 	.short	(.L_47 - .L_46)
.L_46:
        /*000c*/ 	.word	0x00000000
        /*0010*/ 	.short	0x0006
        /*0012*/ 	.short	0x0028
        /*0014*/ 	.byte	0x00, 0xf0, 0x11, 0x00


	//----- nvinfo : EIATTR_KPARAM_INFO
	.align		4
.L_47:
        /*0018*/ 	.byte	0x04, 0x17
        /*001a*/ 	.short	(.L_49 - .L_48)
.L_48:
        /*001c*/ 	.word	0x00000000
        /*0020*/ 	.short	0x0005
        /*0022*/ 	.short	0x0020
        /*0024*/ 	.byte	0x00, 0xf5, 0x21, 0x00


	//----- nvinfo : EIATTR_KPARAM_INFO
	.align		4
.L_49:
        /*0028*/ 	.byte	0x04, 0x17
        /*002a*/ 	.short	(.L_51 - .L_50)
.L_50:
        /*002c*/ 	.word	0x00000000
        /*0030*/ 	.short	0x0004
        /*0032*/ 	.short	0x0018
        /*0034*/ 	.byte	0x00, 0xf5, 0x21, 0x00


	//----- nvinfo : EIATTR_KPARAM_INFO
	.align		4
.L_51:
        /*0038*/ 	.byte	0x04, 0x17
        /*003a*/ 	.short	(.L_53 - .L_52)
.L_52:
        /*003c*/ 	.word	0x00000000
        /*0040*/ 	.short	0x0003
        /*0042*/ 	.short	0x0010
        /*0044*/ 	.byte	0x00, 0xf5, 0x21, 0x00


	//----- nvinfo : EIATTR_KPARAM_INFO
	.align		4
.L_53:
        /*0048*/ 	.byte	0x04, 0x17
        /*004a*/ 	.short	(.L_55 - .L_54)
.L_54:
        /*004c*/ 	.word	0x00000000
        /*0050*/ 	.short	0x0002
        /*0052*/ 	.short	0x0008
        /*0054*/ 	.byte	0x00, 0xf0, 0x11, 0x00


	//----- nvinfo : EIATTR_KPARAM_INFO
	.align		4
.L_55:
        /*0058*/ 	.byte	0x04, 0x17
        /*005a*/ 	.short	(.L_57 - .L_56)
.L_56:
        /*005c*/ 	.word	0x00000000
        /*0060*/ 	.short	0x0001
        /*0062*/ 	.short	0x0004
        /*0064*/ 	.byte	0x00, 0xf0, 0x11, 0x00


	//----- nvinfo : EIATTR_KPARAM_INFO
	.align		4
.L_57:
        /*0068*/ 	.byte	0x04, 0x17
        /*006a*/ 	.short	(.L_59 - .L_58)
.L_58:
        /*006c*/ 	.word	0x00000000
        /*0070*/ 	.short	0x0000
        /*0072*/ 	.short	0x0000
        /*0074*/ 	.byte	0x00, 0xf0, 0x11, 0x00


	//----- nvinfo : EIATTR_SPARSE_MMA_MASK
	.align		4
.L_59:
        /*0078*/ 	.byte	0x03, 0x50
        /*007a*/ 	.short	0x0000


	//----- nvinfo : EIATTR_MAXREG_COUNT
	.align		4
        /*007c*/ 	.byte	0x03, 0x1b
        /*007e*/ 	.short	0x00ff


	//----- nvinfo : EIATTR_MERCURY_ISA_VERSION
	.align		4
        /*0080*/ 	.byte	0x03, 0x5f
        /*0082*/ 	.short	0x0101


	//----- nvinfo : EIATTR_VRC_CTA_INIT_COUNT
	.align		4
        /*0084*/ 	.byte	0x02, 0x4a
	.zero		1
	.zero		1


	//----- nvinfo : EIATTR_EXIT_INSTR_OFFSETS
	.align		4
        /*0088*/ 	.byte	0x04, 0x1c
        /*008a*/ 	.short	(.L_61 - .L_60)


	//   ....[0]....
.L_60:
        /*008c*/ 	.word	0x000000d0


	//   ....[1]....
        /*0090*/ 	.word	0x00000b50


	//   ....[2]....
        /*0094*/ 	.word	0x00000f00


	//----- nvinfo : EIATTR_CRS_STACK_SIZE
	.align		4
.L_61:
        /*0098*/ 	.byte	0x04, 0x1e
        /*009a*/ 	.short	(.L_63 - .L_62)
.L_62:
        /*009c*/ 	.word	0x00000000


	//----- nvinfo : EIATTR_CBANK_PARAM_SIZE
	.align		4
.L_63:
        /*00a0*/ 	.byte	0x03, 0x19
        /*00a2*/ 	.short	0x002c


	//----- nvinfo : EIATTR_PARAM_CBANK
	.align		4
        /*00a4*/ 	.byte	0x04, 0x0a
        /*00a6*/ 	.short	(.L_65 - .L_64)
	.align		4
.L_64:
        /*00a8*/ 	.word	index@(.nv.constant0._Z18matmul_mutiple_rowiiiPKfS0_Pfi)
        /*00ac*/ 	.short	0x0380
        /*00ae*/ 	.short	0x002c


	//----- nvinfo : EIATTR_SW_WAR
	.align		4
.L_65:
        /*00b0*/ 	.byte	0x04, 0x36
        /*00b2*/ 	.short	(.L_67 - .L_66)
.L_66:
        /*00b4*/ 	.word	0x00000008
.L_67:


//--------------------- .nv.info._Z17matmul_single_rowiiiPKfS0_Pf --------------------------
	.section	.nv.info._Z17matmul_single_rowiiiPKfS0_Pf,"",@"SHT_CUDA_INFO"
	.sectionflags	@""
	.align	4


	//----- nvinfo : EIATTR_CUDA_API_VERSION
	.align		4
        /*0000*/ 	.byte	0x04, 0x37
        /*0002*/ 	.short	(.L_69 - .L_68)
.L_68:
        /*0004*/ 	.word	0x00000082


	//----- nvinfo : EIATTR_KPARAM_INFO
	.align		4
.L_69:
        /*0008*/ 	.byte	0x04, 0x17
        /*000a*/ 	.short	(.L_71 - .L_70)
.L_70:
        /*000c*/ 	.word	0x00000000
        /*0010*/ 	.short	0x0005
        /*0012*/ 	.short	0x0020
        /*0014*/ 	.byte	0x00, 0xf5, 0x21, 0x00


	//----- nvinfo : EIATTR_KPARAM_INFO
	.align		4
.L_71:
        /*0018*/ 	.byte	0x04, 0x17
        /*001a*/ 	.short	(.L_73 - .L_72)
.L_72:
        /*001c*/ 	.word	0x00000000
        /*0020*/ 	.short	0x0004
        /*0022*/ 	.short	0x0018
        /*0024*/ 	.byte	0x00, 0xf5, 0x21, 0x00


	//----- nvinfo : EIATTR_KPARAM_INFO
	.align		4
.L_73:
        /*0028*/ 	.byte	0x04, 0x17
        /*002a*/ 	.short	(.L_75 - .L_74)
.L_74:
        /*002c*/ 	.word	0x00000000
        /*0030*/ 	.short	0x0003
        /*0032*/ 	.short	0x0010
        /*0034*/ 	.byte	0x00, 0xf5, 0x21, 0x00


	//----- nvinfo : EIATTR_KPARAM_INFO
	.align		4
.L_75:
        /*0038*/ 	.byte	0x04, 0x17
        /*003a*/ 	.short	(.L_77 - .L_76)
.L_76:
        /*003c*/ 	.word	0x00000000
        /*0040*/ 	.short	0x0002
        /*0042*/ 	.short	0x0008
        /*0044*/ 	.byte	0x00, 0xf0, 0x11, 0x00


	//----- nvinfo : EIATTR_KPARAM_INFO
	.align		4
.L_77:
        /*0048*/ 	.byte	0x04, 0x17
        /*004a*/ 	.short	(.L_79 - .L_78)
.L_78:
        /*004c*/ 	.word	0x00000000
        /*0050*/ 	.short	0x0001
        /*0052*/ 	.short	0x0004
        /*0054*/ 	.byte	0x00, 0xf0, 0x11, 0x00


	//----- nvinfo : EIATTR_KPARAM_INFO
	.align		4
.L_79:
        /*0058*/ 	.byte	0x04, 0x17
        /*005a*/ 	.short	(.L_81 - .L_80)
.L_80:
        /*005c*/ 	.word	0x00000000
        /*0060*/ 	.short	0x0000
        /*0062*/ 	.short	0x0000
        /*0064*/ 	.byte	0x00, 0xf0, 0x11, 0x00


	//----- nvinfo : EIATTR_SPARSE_MMA_MASK
	.align		4
.L_81:
        /*0068*/ 	.byte	0x03, 0x50
        /*006a*/ 	.short	0x0000


	//----- nvinfo : EIATTR_MAXREG_COUNT
	.align		4
        /*006c*/ 	.byte	0x03, 0x1b
        /*006e*/ 	.short	0x00ff


	//----- nvinfo : EIATTR_MERCURY_ISA_VERSION
	.align		4
        /*0070*/ 	.byte	0x03, 0x5f
        /*0072*/ 	.short	0x0101


	//----- nvinfo : EIATTR_VRC_CTA_INIT_COUNT
	.align		4
        /*0074*/ 	.byte	0x02, 0x4a
	.zero		1
	.zero		1


	//----- nvinfo : EIATTR_EXIT_INSTR_OFFSETS
	.align		4
        /*0078*/ 	.byte	0x04, 0x1c
        /*007a*/ 	.short	(.L_83 - .L_82)


	//   ....[0]....
.L_82:
        /*007c*/ 	.word	0x00000090


	//   ....[1]....
        /*0080*/ 	.word	0x00000ab0


	//   ....[2]....
        /*0084*/ 	.word	0x00000c30


	//   ....[3]....
        /*0088*/ 	.word	0x00000d10


	//   ....[4]....
        /*008c*/ 	.word	0x00000e00


	//   ....[5]....
        /*0090*/ 	.word	0x00000e60


	//----- nvinfo : EIATTR_CBANK_PARAM_SIZE
	.align		4
.L_83:
        /*0094*/ 	.byte	0x03, 0x19
        /*0096*/ 	.short	0x0028


	//----- nvinfo : EIATTR_PARAM_CBANK
	.align		4
        /*0098*/ 	.byte	0x04, 0x0a
        /*009a*/ 	.short	(.L_85 - .L_84)
	.align		4
.L_84:
        /*009c*/ 	.word	index@(.nv.constant0._Z17matmul_single_rowiiiPKfS0_Pf)
        /*00a0*/ 	.short	0x0380
        /*00a2*/ 	.short	0x0028


	//----- nvinfo : EIATTR_SW_WAR
	.align		4
.L_85:
        /*00a4*/ 	.byte	0x04, 0x36
        /*00a6*/ 	.short	(.L_87 - .L_86)
.L_86:
        /*00a8*/ 	.word	0x00000008
.L_87:


//--------------------- .nv.callgraph             --------------------------
	.section	.nv.callgraph,"",@"SHT_CUDA_CALLGRAPH"
	.align	4
	.sectionentsize	8
	.align		4
        /*0000*/ 	.word	0x00000000
	.align		4
        /*0004*/ 	.word	0xffffffff
	.align		4
        /*0008*/ 	.word	0x00000000
	.align		4
        /*000c*/ 	.word	0xfffffffe
	.align		4
        /*0010*/ 	.word	0x00000000
	.align		4
        /*0014*/ 	.word	0xfffffffd
	.align		4
        /*0018*/ 	.word	0x00000000
	.align		4
        /*001c*/ 	.word	0xfffffffc


//--------------------- .text._Z25matmul_multiple_rowA_colBiiiPKfS0_Pfii --------------------------
	.section	.text._Z25matmul_multiple_rowA_colBiiiPKfS0_Pfii,"ax",@progbits
	.align	128
        .global         _Z25matmul_multiple_rowA_colBiiiPKfS0_Pfii
        .type           _Z25matmul_multiple_rowA_colBiiiPKfS0_Pfii,@function
        .size           _Z25matmul_multiple_rowA_colBiiiPKfS0_Pfii,(.L_x_41 - _Z25matmul_multiple_rowA_colBiiiPKfS0_Pfii)
        .other          _Z25matmul_multiple_rowA_colBiiiPKfS0_Pfii,@"STO_CUDA_ENTRY STV_DEFAULT"
_Z25matmul_multiple_rowA_colBiiiPKfS0_Pfii:
.text._Z25matmul_multiple_rowA_colBiiiPKfS0_Pfii:
[----:B------:R-:W-:Y:S08]  /*0000*/  LDC R1, c[0x0][0x37c] ;  /* 0x0000df00ff017b82 */ /* 0x000ff00000000800 */
[----:B------:R-:W0:Y:S01]  /*0010*/  LDC R3, c[0x0][0x3ac] ;  /* 0x0000eb00ff037b82 */ /* 0x000e220000000800 */
[----:B------:R-:W1:Y:S07]  /*0020*/  S2R R7, SR_TID.X ;  /* 0x0000000000077919 */ /* 0x000e6e0000002100 */
[----:B------:R-:W1:Y:S08]  /*0030*/  S2UR UR4, SR_CTAID.X ;  /* 0x00000000000479c3 */ /* 0x000e700000002500 */
[----:B------:R-:W1:Y:S01]  /*0040*/  LDC R6, c[0x0][0x360] ;  /* 0x0000d800ff067b82 */ /* 0x000e620000000800 */
[----:B0-----:R-:W-:-:S07]  /*0050*/  IABS R2, R3 ;  /* 0x0000000300027213 */ /* 0x001fce0000000000 */
[----:B------:R-:W0:Y:S01]  /*0060*/  LDC R14, c[0x0][0x380] ;  /* 0x0000e000ff0e7b82 */ /* 0x000e220000000800 */
[----:B------:R-:W2:Y:S01]  /*0070*/  I2F.RP R0, R2 ;  /* 0x0000000200007306 */ /* 0x000ea20000209400 */
[----:B-1----:R-:W-:Y:S01]  /*0080*/  IMAD R6, R6, UR4, R7 ;  /* 0x0000000406067c24 */ /* 0x002fe2000f8e0207 */
[----:B------:R-:W0:Y:S06]  /*0090*/  LDCU UR4, c[0x0][0x3a8] ;  /* 0x00007500ff0477ac */ /* 0x000e2c0008000800 */
[----:B--2---:R-:W1:Y:S01]  /*00a0*/  MUFU.RCP R0, R0 ;  /* 0x0000000000007308 */ /* 0x004e620000001000 */
[----:B------:R-:W-:-:S02]  /*00b0*/  IABS R8, R6 ;  /* 0x0000000600087213 */ /* 0x000fc40000000000 */
[----:B------:R-:W-:-:S04]  /*00c0*/  LOP3.LUT R10, R6, R3, RZ, 0x3c, !PT ;  /* 0x00000003060a7212 */ /* 0x000fc800078e3cff */
[----:B------:R-:W-:Y:S02]  /*00d0*/  ISETP.GE.AND P2, PT, R10, RZ, PT ;  /* 0x000000ff0a00720c */ /* 0x000fe40003f46270 */
[----:B-1----:R-:W-:Y:S02]  /*00e0*/  IADD3 R4, PT, PT, R0, 0xffffffe, RZ ;  /* 0x0ffffffe00047810 */ /* 0x002fe40007ffe0ff */
[----:B------:R-:W1:Y:S02]  /*00f0*/  LDC R0, c[0x0][0x384] ;  /* 0x0000e100ff007b82 */ /* 0x000e640000000800 */
[----:B------:R2:W3:Y:S02]  /*0100*/  F2I.FTZ.U32.TRUNC.NTZ R5, R4 ;  /* 0x0000000400057305 */ /* 0x0004e4000021f000 */
[----:B--2---:R-:W-:Y:S01]  /*0110*/  IMAD.MOV.U32 R4, RZ, RZ, RZ ;  /* 0x000000ffff047224 */ /* 0x004fe200078e00ff */
[----:B---3--:R-:W-:-:S05]  /*0120*/  IADD3 R9, PT, PT, RZ, -R5, RZ ;  /* 0x80000005ff097210 */ /* 0x008fca0007ffe0ff */
[----:B------:R-:W-:-:S04]  /*0130*/  IMAD R7, R9, R2, RZ ;  /* 0x0000000209077224 */ /* 0x000fc800078e02ff */
[----:B------:R-:W-:Y:S01]  /*0140*/  IMAD.HI.U32 R5, R5, R7, R4 ;  /* 0x0000000705057227 */ /* 0x000fe200078e0004 */
[----:B------:R-:W-:-:S05]  /*0150*/  MOV R7, R8 ;  /* 0x0000000800077202 */ /* 0x000fca0000000f00 */
[----:B------:R-:W-:-:S05]  /*0160*/  IMAD.HI.U32 R8, R5, R7, RZ ;  /* 0x0000000705087227 */ /* 0x000fca00078e00ff */
[----:B------:R-:W-:-:S05]  /*0170*/  IADD3 R4, PT, PT, -R8, RZ, RZ ;  /* 0x000000ff08047210 */ /* 0x000fca0007ffe1ff */
[----:B------:R-:W-:Y:S01]  /*0180*/  IMAD R7, R2, R4, R7 ;  /* 0x0000000402077224 */ /* 0x000fe200078e0207 */
[----:B-1----:R-:W-:-:S04]  /*0190*/  IABS R4, R0 ;  /* 0x0000000000047213 */ /* 0x002fc80000000000 */
[----:B------:R-:W-:Y:S01]  /*01a0*/  ISETP.GT.U32.AND P1, PT, R2, R7, PT ;  /* 0x000000070200720c */ /* 0x000fe20003f24070 */
[----:B------:R-:W-:-:S05]  /*01b0*/  IMAD.HI.U32 R5, R5, R4, RZ ;  /* 0x0000000405057227 */ /* 0x000fca00078e00ff */
[----:B------:R-:W-:-:S07]  /*01c0*/  IADD3 R9, PT, PT, -R5, RZ, RZ ;  /* 0x000000ff05097210 */ /* 0x000fce0007ffe1ff */
[----:B------:R-:W-:Y:S01]  /*01d0*/  @!P1 IMAD.IADD R7, R7, 0x1, -R2 ;  /* 0x0000000107079824 */ /* 0x000fe200078e0a02 */
[----:B------:R-:W-:-:S04]  /*01e0*/  @!P1 IADD3 R8, PT, PT, R8, 0x1, RZ ;  /* 0x0000000108089810 */ /* 0x000fc80007ffe0ff */
[----:B------:R-:W-:Y:S01]  /*01f0*/  ISETP.GE.U32.AND P0, PT, R7, R2, PT ;  /* 0x000000020700720c */ /* 0x000fe20003f06070 */
[----:B------:R-:W-:Y:S01]  /*0200*/  IMAD R7, R2, R9, R4 ;  /* 0x0000000902077224 */ /* 0x000fe200078e0204 */
[----:B------:R-:W-:-:S04]  /*0210*/  LOP3.LUT R4, RZ, R3, RZ, 0x33, !PT ;  /* 0x00000003ff047212 */ /* 0x000fc800078e33ff */
[----:B------:R-:W-:-:S07]  /*0220*/  ISETP.GT.U32.AND P1, PT, R2, R7, PT ;  /* 0x000000070200720c */ /* 0x000fce0003f24070 */
[----:B------:R-:W-:Y:S01]  /*0230*/  @P0 VIADD R8, R8, 0x1 ;  /* 0x0000000108080836 */ /* 0x000fe20000000000 */
[----:B------:R-:W-:-:S04]  /*0240*/  ISETP.NE.AND P0, PT, R3, RZ, PT ;  /* 0x000000ff0300720c */ /* 0x000fc80003f05270 */
[----:B------:R-:W-:Y:S01]  /*0250*/  @!P2 IADD3 R8, PT, PT, -R8, RZ, RZ ;  /* 0x000000ff0808a210 */ /* 0x000fe20007ffe1ff */
[----:B------:R-:W-:Y:S01]  /*0260*/  @!P1 VIADD R5, R5, 0x1 ;  /* 0x0000000105059836 */ /* 0x000fe20000000000 */
[----:B------:R-:W-:Y:S02]  /*0270*/  @!P1 IADD3 R7, PT, PT, R7, -R2, RZ ;  /* 0x8000000207079210 */ /* 0x000fe40007ffe0ff */
[----:B------:R-:W-:Y:S02]  /*0280*/  SEL R17, R4, R8, !P0 ;  /* 0x0000000804117207 */ /* 0x000fe40004000000 */
[----:B------:R-:W-:Y:S02]  /*0290*/  ISETP.GE.U32.AND P2, PT, R7, R2, PT ;  /* 0x000000020700720c */ /* 0x000fe40003f46070 */
[----:B0-----:R-:W-:Y:S02]  /*02a0*/  VIADDMNMX R14, R17, UR4, R14, PT ;  /* 0x00000004110e7c46 */ /* 0x001fe4000b80010e */
[----:B------:R-:W-:-:S02]  /*02b0*/  LOP3.LUT R2, R0, R3, RZ, 0x3c, !PT ;  /* 0x0000000300027212 */ /* 0x000fc400078e3cff */
[C---:B------:R-:W-:Y:S02]  /*02c0*/  ISETP.GE.AND P3, PT, R17.reuse, R14, PT ;  /* 0x0000000e1100720c */ /* 0x040fe40003f66270 */
[----:B------:R-:W-:Y:S02]  /*02d0*/  ISETP.GE.AND P1, PT, R2, RZ, PT ;  /* 0x000000ff0200720c */ /* 0x000fe40003f26270 */
[----:B------:R-:W-:-:S03]  /*02e0*/  IADD3 R2, PT, PT, -R17, RZ, RZ ;  /* 0x000000ff11027210 */ /* 0x000fc60007ffe1ff */
[----:B------:R-:W-:-:S06]  /*02f0*/  @P2 IADD3 R5, PT, PT, R5, 0x1, RZ ;  /* 0x0000000105052810 */ /* 0x000fcc0007ffe0ff */
[----:B------:R-:W-:Y:S05]  /*0300*/  @P3 EXIT ;  /* 0x000000000000394d */ /* 0x000fea0003800000 */
[----:B------:R-:W0:Y:S01]  /*0310*/  LDCU UR4, c[0x0][0x388] ;  /* 0x00007100ff0477ac */ /* 0x000e220008000800 */
[----:B------:R-:W-:Y:S01]  /*0320*/  IMAD R6, R3, R2, R6 ;  /* 0x0000000203067224 */ /* 0x000fe200078e0206 */
[----:B------:R-:W-:Y:S01]  /*0330*/  @!P1 IADD3 R5, PT, PT, -R5, RZ, RZ ;  /* 0x000000ff05059210 */ /* 0x000fe20007ffe1ff */
[----:B------:R-:W-:Y:S01]  /*0340*/  VIADD R3, R3, 0xffffffff ;  /* 0xffffffff03037836 */ /* 0x000fe20000000000 */
[----:B------:R-:W1:Y:S02]  /*0350*/  LDCU.64 UR8, c[0x0][0x358] ;  /* 0x00006b00ff0877ac */ /* 0x000e640008000a00 */
[----:B------:R-:W-:Y:S02]  /*0360*/  SEL R4, R4, R5, !P0 ;  /* 0x0000000504047207 */ /* 0x000fe40004000000 */
[----:B------:R-:W-:-:S03]  /*0370*/  ISETP.NE.AND P1, PT, R6, R3, PT ;  /* 0x000000030600720c */ /* 0x000fc60003f25270 */
[----:B------:R-:W-:Y:S01]  /*0380*/  IMAD R15, R4, R6, RZ ;  /* 0x00000006040f7224 */ /* 0x000fe200078e02ff */
[----:B0-----:R-:W-:-:S09]  /*0390*/  UISETP.GE.AND UP0, UPT, UR4, 0x1, UPT ;  /* 0x000000010400788c */ /* 0x001fd2000bf06270 */
[----:B------:R-:W-:Y:S01]  /*03a0*/  @P1 IADD3 R0, PT, PT, R4, R15, RZ ;  /* 0x0000000f04001210 */ /* 0x000fe20007ffe0ff */
[----:B-1----:R-:W-:Y:S06]  /*03b0*/  BRA.U !UP0, `(.L_x_0) ;  /* 0x0000000908147547 */ /* 0x002fec000b800000 */
[----:B------:R-:W0:Y:S01]  /*03c0*/  LDCU.64 UR6, c[0x0][0x390] ;  /* 0x00007200ff0677ac */ /* 0x000e220008000a00 */
[----:B------:R-:W-:Y:S02]  /*03d0*/  ULOP3.LUT UR4, UR4, 0x7, URZ, 0xc0, !UPT ;  /* 0x0000000704047892 */ /* 0x000fe4000f8ec0ff */
[----:B0-----:R-:W-:-:S04]  /*03e0*/  UIADD3 UR5, UP0, UPT, UR6, 0x10, URZ ;  /* 0x0000001006057890 */ /* 0x001fc8000ff1e0ff */
[----:B------:R-:W-:-:S12]  /*03f0*/  UIADD3.X UR6, UPT, UPT, URZ, UR7, URZ, UP0, !UPT ;  /* 0x00000007ff067290 */ /* 0x000fd800087fe4ff */
.L_x_8:
[----:B------:R-:W-:Y:S01]  /*0400*/  ISETP.GE.AND P0, PT, R15, R0, PT ;  /* 0x000000000f00720c */ /* 0x000fe20003f06270 */
[----:B------:R-:W-:-:S12]  /*0410*/  BSSY.RECONVERGENT B0, `(.L_x_1) ;  /* 0x000007b000007945 */ /* 0x000fd80003800200 */
[----:B0-----:R-:W-:Y:S05]  /*0420*/  @P0 BRA `(.L_x_2) ;  /* 0x0000000400e40947 */ /* 0x001fea0003800000 */
[----:B------:R-:W0:Y:S01]  /*0430*/  LDCU UR7, c[0x0][0x388] ;  /* 0x00007100ff0777ac */ /* 0x000e220008000800 */
[----:B------:R-:W-:Y:S02]  /*0440*/  IMAD.MOV.U32 R16, RZ, RZ, R15 ;  /* 0x000000ffff107224 */ /* 0x000fe400078e000f */
[----:B0-----:R-:W-:-:S07]  /*0450*/  IMAD R18, R17, UR7, RZ ;  /* 0x0000000711127c24 */ /* 0x001fce000f8e02ff */
.L_x_7:
[----:B0-----:R-:W0:Y:S01]  /*0460*/  LDC R19, c[0x0][0x388] ;  /* 0x0000e200ff137b82 */ /* 0x001e220000000800 */
[----:B------:R-:W-:Y:S01]  /*0470*/  HFMA2 R8, -RZ, RZ, 0, 0 ;  /* 0x00000000ff087431 */ /* 0x000fe200000001ff */
[----:B------:R-:W-:Y:S02]  /*0480*/  MOV R21, RZ ;  /* 0x000000ff00157202 */ /* 0x000fe40000000f00 */
[----:B0-----:R-:W-:-:S13]  /*0490*/  ISETP.GE.U32.AND P0, PT, R19, 0x8, PT ;  /* 0x000000081300780c */ /* 0x001fda0003f06070 */
[----:B------:R-:W-:Y:S05]  /*04a0*/  @!P0 BRA `(.L_x_3) ;  /* 0x0000000000bc8947 */ /* 0x000fea0003800000 */
[----:B------:R-:W-:Y:S01]  /*04b0*/  LOP3.LUT R21, R19, 0x7ffffff8, RZ, 0xc0, !PT ;  /* 0x7ffffff813157812 */ /* 0x000fe200078ec0ff */
[----:B------:R-:W-:Y:S01]  /*04c0*/  IMAD.MOV.U32 R8, RZ, RZ, RZ ;  /* 0x000000ffff087224 */ /* 0x000fe200078e00ff */
[----:B------:R-:W-:Y:S02]  /*04d0*/  MOV R20, R18 ;  /* 0x0000001200147202 */ /* 0x000fe40000000f00 */
[----:B------:R-:W-:Y:S01]  /*04e0*/  MOV R23, R16 ;  /* 0x0000001000177202 */ /* 0x000fe20000000f00 */
[----:B------:R-:W-:-:S07]  /*04f0*/  IMAD.MOV R22, RZ, RZ, -R21 ;  /* 0x000000ffff167224 */ /* 0x000fce00078e0a15 */
.L_x_4:
[----:B------:R-:W0:Y:S01]  /*0500*/  LDC.64 R10, c[0x0][0x398] ;  /* 0x0000e600ff0a7b82 */ /* 0x000e220000000a00 */
[----:B------:R-:W-:Y:S02]  /*0510*/  MOV R2, UR5 ;  /* 0x0000000500027c02 */ /* 0x000fe40008000f00 */
[----:B------:R-:W-:-:S05]  /*0520*/  MOV R3, UR6 ;  /* 0x0000000600037c02 */ /* 0x000fca0008000f00 */
[----:B------:R-:W1:Y:S01]  /*0530*/  LDC R25, c[0x0][0x384] ;  /* 0x0000e100ff197b82 */ /* 0x000e620000000800 */
[----:B------:R-:W-:-:S05]  /*0540*/  IMAD.WIDE R2, R20, 0x4, R2 ;  /* 0x0000000414027825 */ /* 0x000fca00078e0202 */
[----:B------:R-:W2:Y:S04]  /*0550*/  LDG.E R9, desc[UR8][R2.64+-0x10] ;  /* 0xfffff00802097981 */ /* 0x000ea8000c1e1900 */
[----:B------:R-:W3:Y:S04]  /*0560*/  LDG.E R29, desc[UR8][R2.64+-0xc] ;  /* 0xfffff408021d7981 */ /* 0x000ee8000c1e1900 */
[----:B------:R-:W4:Y:S01]  /*0570*/  LDG.E R27, desc[UR8][R2.64+-0x8] ;  /* 0xfffff808021b7981 */ /* 0x000f22000c1e1900 */
[----:B0-----:R-:W-:-:S05]  /*0580*/  IMAD.WIDE R10, R23, 0x4, R10 ;  /* 0x00000004170a7825 */ /* 0x001fca00078e020a */
[----:B------:R-:W2:Y:S01]  /*0590*/  LDG.E R24, desc[UR8][R10.64] ;  /* 0x000000080a187981 */ /* 0x000ea2000c1e1900 */
[----:B-1----:R-:W-:-:S05]  /*05a0*/  IMAD.WIDE R12, R25, 0x4, R10 ;  /* 0x00000004190c7825 */ /* 0x002fca00078e020a */
[----:B------:R2:W3:Y:S01]  /*05b0*/  LDG.E R26, desc[UR8][R12.64] ;  /* 0x000000080c1a7981 */ /* 0x0004e2000c1e1900 */
[----:B------:R-:W-:-:S04]  /*05c0*/  IMAD.WIDE R4, R25, 0x4, R12 ;  /* 0x0000000419047825 */ /* 0x000fc800078e020c */
[----:B------:R-:W-:-:S04]  /*05d0*/  IMAD.WIDE R6, R25, 0x4, R4 ;  /* 0x0000000419067825 */ /* 0x000fc800078e0204 */
[----:B--2---:R-:W-:Y:S01]  /*05e0*/  FFMA R12, R9, R24, R8 ;  /* 0x00000018090c7223 */ /* 0x004fe20000000008 */
[C---:B------:R-:W-:Y:S01]  /*05f0*/  IMAD.WIDE R8, R25.reuse, 0x4, R6 ;  /* 0x0000000419087825 */ /* 0x040fe200078e0206 */
[----:B------:R0:W4:Y:S04]  /*0600*/  LDG.E R24, desc[UR8][R4.64] ;  /* 0x0000000804187981 */ /* 0x000128000c1e1900 */
[----:B------:R-:W2:Y:S01]  /*0610*/  LDG.E R6, desc[UR8][R6.64] ;  /* 0x0000000806067981 */ /* 0x000ea2000c1e1900 */
[----:B------:R-:W-:-:S04]  /*0620*/  IMAD.WIDE R10, R25, 0x4, R8 ;  /* 0x00000004190a7825 */ /* 0x000fc800078e0208 */
[----:B---3--:R-:W-:Y:S01]  /*0630*/  FFMA R26, R29, R26, R12 ;  /* 0x0000001a1d1a7223 */ /* 0x008fe2000000000c */
[----:B------:R-:W3:Y:S04]  /*0640*/  LDG.E R28, desc[UR8][R8.64] ;  /* 0x00000008081c7981 */ /* 0x000ee8000c1e1900 */
[----:B------:R-:W2:Y:S01]  /*0650*/  LDG.E R7, desc[UR8][R2.64+-0x4] ;  /* 0xfffffc0802077981 */ /* 0x000ea2000c1e1900 */
[----:B------:R-:W-:-:S03]  /*0660*/  IMAD.WIDE R12, R25, 0x4, R10 ;  /* 0x00000004190c7825 */ /* 0x000fc600078e020a */
[----:B------:R-:W3:Y:S04]  /*0670*/  LDG.E R9, desc[UR8][R2.64] ;  /* 0x0000000802097981 */ /* 0x000ee8000c1e1900 */
[----:B------:R-:W5:Y:S01]  /*0680*/  LDG.E R29, desc[UR8][R10.64] ;  /* 0x000000080a1d7981 */ /* 0x000f62000c1e1900 */
[----:B0-----:R-:W-:-:S03]  /*0690*/  IMAD.WIDE R4, R25, 0x4, R12 ;  /* 0x0000000419047825 */ /* 0x001fc600078e020c */
[----:B------:R-:W5:Y:S04]  /*06a0*/  LDG.E R8, desc[UR8][R2.64+0x8] ;  /* 0x0000080802087981 */ /* 0x000f68000c1e1900 */
[----:B------:R-:W5:Y:S04]  /*06b0*/  LDG.E R4, desc[UR8][R4.64] ;  /* 0x0000000804047981 */ /* 0x000f68000c1e1900 */
[----:B------:R-:W5:Y:S04]  /*06c0*/  LDG.E R10, desc[UR8][R2.64+0x4] ;  /* 0x00000408020a7981 */ /* 0x000f68000c1e1900 */
[----:B------:R-:W5:Y:S04]  /*06d0*/  LDG.E R11, desc[UR8][R2.64+0xc] ;  /* 0x00000c08020b7981 */ /* 0x000f68000c1e1900 */
[----:B------:R-:W5:Y:S01]  /*06e0*/  LDG.E R3, desc[UR8][R12.64] ;  /* 0x000000080c037981 */ /* 0x000f62000c1e1900 */
[----:B------:R-:W-:-:S05]  /*06f0*/  VIADD R22, R22, 0x8 ;  /* 0x0000000816167836 */ /* 0x000fca0000000000 */
[----:B------:R-:W-:Y:S02]  /*0700*/  ISETP.NE.AND P0, PT, R22, RZ, PT ;  /* 0x000000ff1600720c */ /* 0x000fe40003f05270 */
[----:B------:R-:W-:Y:S02]  /*0710*/  LEA R23, R25, R23, 0x3 ;  /* 0x0000001719177211 */ /* 0x000fe400078e18ff */
[----:B------:R-:W-:Y:S01]  /*0720*/  IADD3 R20, PT, PT, R20, 0x8, RZ ;  /* 0x0000000814147810 */ /* 0x000fe20007ffe0ff */
[----:B----4-:R-:W-:-:S04]  /*0730*/  FFMA R24, R27, R24, R26 ;  /* 0x000000181b187223 */ /* 0x010fc8000000001a */
[----:B--2---:R-:W-:-:S04]  /*0740*/  FFMA R6, R7, R6, R24 ;  /* 0x0000000607067223 */ /* 0x004fc80000000018 */
[----:B---3--:R-:W-:-:S04]  /*0750*/  FFMA R9, R9, R28, R6 ;  /* 0x0000001c09097223 */ /* 0x008fc80000000006 */
[----:B-----5:R-:W-:-:S04]  /*0760*/  FFMA R9, R10, R29, R9 ;  /* 0x0000001d0a097223 */ /* 0x020fc80000000009 */
[----:B------:R-:W-:-:S04]  /*0770*/  FFMA R8, R8, R3, R9 ;  /* 0x0000000308087223 */ /* 0x000fc80000000009 */
[----:B------:R-:W-:Y:S01]  /*0780*/  FFMA R8, R11, R4, R8 ;  /* 0x000000040b087223 */ /* 0x000fe20000000008 */
[----:B------:R-:W-:Y:S06]  /*0790*/  @P0 BRA `(.L_x_4) ;  /* 0xfffffffc00580947 */ /* 0x000fec000383ffff */
.L_x_3:
[----:B------:R-:W-:-:S09]  /*07a0*/  UISETP.NE.AND UP0, UPT, UR4, URZ, UPT ;  /* 0x000000ff0400728c */ /* 0x000fd2000bf05270 */
[----:B------:R-:W-:Y:S05]  /*07b0*/  BRA.U !UP0, `(.L_x_5) ;  /* 0x0000000108e07547 */ /* 0x000fea000b800000 */
[----:B------:R-:W-:Y:S01]  /*07c0*/  UIADD3 UR7, UPT, UPT, UR4, -0x1, URZ ;  /* 0xffffffff04077890 */ /* 0x000fe2000fffe0ff */
[----:B------:R-:W-:-:S03]  /*07d0*/  LOP3.LUT P0, R20, R19, 0x3, RZ, 0xc0, !PT ;  /* 0x0000000313147812 */ /* 0x000fc6000780c0ff */
[----:B------:R-:W-:-:S09]  /*07e0*/  UISETP.GE.U32.AND UP0, UPT, UR7, 0x3, UPT ;  /* 0x000000030700788c */ /* 0x000fd2000bf06070 */
[----:B------:R-:W-:Y:S05]  /*07f0*/  BRA.U !UP0, `(.L_x_6) ;  /* 0x00000001085c7547 */ /* 0x000fea000b800000 */
[----:B------:R-:W0:Y:S01]  /*0800*/  LDC R13, c[0x0][0x384] ;  /* 0x0000e100ff0d7b82 */ /* 0x000e220000000800 */
[----:B------:R-:W-:-:S07]  /*0810*/  IMAD.IADD R7, R18, 0x1, R21 ;  /* 0x0000000112077824 */ /* 0x000fce00078e0215 */
[----:B------:R-:W1:Y:S08]  /*0820*/  LDC.64 R4, c[0x0][0x398] ;  /* 0x0000e600ff047b82 */ /* 0x000e700000000a00 */
[----:B------:R-:W2:Y:S01]  /*0830*/  LDC.64 R2, c[0x0][0x390] ;  /* 0x0000e400ff027b82 */ /* 0x000ea20000000a00 */
[----:B0-----:R-:W-:-:S04]  /*0840*/  IMAD R9, R21, R13, R16 ;  /* 0x0000000d15097224 */ /* 0x001fc800078e0210 */
[----:B-1----:R-:W-:-:S04]  /*0850*/  IMAD.WIDE R4, R9, 0x4, R4 ;  /* 0x0000000409047825 */ /* 0x002fc800078e0204 */
[----:B--2---:R-:W-:-:S04]  /*0860*/  IMAD.WIDE R2, R7, 0x4, R2 ;  /* 0x0000000407027825 */ /* 0x004fc800078e0202 */
[C---:B------:R-:W-:Y:S01]  /*0870*/  IMAD.WIDE R6, R13.reuse, 0x4, R4 ;  /* 0x000000040d067825 */ /* 0x040fe200078e0204 */
[----:B------:R-:W2:Y:S04]  /*0880*/  LDG.E R9, desc[UR8][R2.64] ;  /* 0x0000000802097981 */ /* 0x000ea8000c1e1900 */
[----:B------:R-:W2:Y:S01]  /*0890*/  LDG.E R4, desc[UR8][R4.64] ;  /* 0x0000000804047981 */ /* 0x000ea2000c1e1900 */
[----:B------:R-:W-:-:S03]  /*08a0*/  IMAD.WIDE R10, R13, 0x4, R6 ;  /* 0x000000040d0a7825 */ /* 0x000fc600078e0206 */
[----:B------:R-:W3:Y:S04]  /*08b0*/  LDG.E R6, desc[UR8][R6.64] ;  /* 0x0000000806067981 */ /* 0x000ee8000c1e1900 */
[----:B------:R-:W3:Y:S01]  /*08c0*/  LDG.E R22, desc[UR8][R2.64+0x4] ;  /* 0x0000040802167981 */ /* 0x000ee2000c1e1900 */
[----:B------:R-:W-:-:S03]  /*08d0*/  IMAD.WIDE R12, R13, 0x4, R10 ;  /* 0x000000040d0c7825 */ /* 0x000fc600078e020a */
[----:B------:R-:W4:Y:S04]  /*08e0*/  LDG.E R23, desc[UR8][R10.64] ;  /* 0x000000080a177981 */ /* 0x000f28000c1e1900 */
[----:B------:R-:W4:Y:S04]  /*08f0*/  LDG.E R24, desc[UR8][R2.64+0x8] ;  /* 0x0000080802187981 */ /* 0x000f28000c1e1900 */
[----:B------:R-:W5:Y:S04]  /*0900*/  LDG.E R26, desc[UR8][R2.64+0xc] ;  /* 0x00000c08021a7981 */ /* 0x000f68000c1e1900 */
[----:B------:R-:W5:Y:S01]  /*0910*/  LDG.E R12, desc[UR8][R12.64] ;  /* 0x000000080c0c7981 */ /* 0x000f62000c1e1900 */
[----:B------:R-:W-:Y:S01]  /*0920*/  IADD3 R21, PT, PT, R21, 0x4, RZ ;  /* 0x0000000415157810 */ /* 0x000fe20007ffe0ff */
[----:B--2---:R-:W-:-:S04]  /*0930*/  FFMA R9, R9, R4, R8 ;  /* 0x0000000409097223 */ /* 0x004fc80000000008 */
[----:B---3--:R-:W-:-:S04]  /*0940*/  FFMA R9, R22, R6, R9 ;  /* 0x0000000616097223 */ /* 0x008fc80000000009 */
[----:B----4-:R-:W-:-:S04]  /*0950*/  FFMA R9, R24, R23, R9 ;  /* 0x0000001718097223 */ /* 0x010fc80000000009 */
[----:B-----5:R-:W-:-:S07]  /*0960*/  FFMA R8, R26, R12, R9 ;  /* 0x0000000c1a087223 */ /* 0x020fce0000000009 */
.L_x_6:
[----:B------:R-:W-:Y:S05]  /*0970*/  @!P0 BRA `(.L_x_5) ;  /* 0x0000000000708947 */ /* 0x000fea0003800000 */
[----:B------:R-:W-:Y:S01]  /*0980*/  ISETP.NE.AND P0, PT, R20, 0x1, PT ;  /* 0x000000011400780c */ /* 0x000fe20003f05270 */
[----:B------:R-:W0:Y:S01]  /*0990*/  LDC.64 R12, c[0x0][0x398] ;  /* 0x0000e600ff0c7b82 */ /* 0x000e220000000a00 */
[----:B------:R-:W-:-:S04]  /*09a0*/  LOP3.LUT R19, R19, 0x1, RZ, 0xc0, !PT ;  /* 0x0000000113137812 */ /* 0x000fc800078ec0ff */
[----:B------:R-:W-:-:S03]  /*09b0*/  ISETP.NE.U32.AND P1, PT, R19, 0x1, PT ;  /* 0x000000011300780c */ /* 0x000fc60003f25070 */
[----:B------:R-:W1:Y:S04]  /*09c0*/  LDC.64 R10, c[0x0][0x390] ;  /* 0x0000e400ff0a7b82 */ /* 0x000e680000000a00 */
[----:B------:R-:W-:-:S04]  /*09d0*/  @P0 IADD3 R7, PT, PT, R18, R21, RZ ;  /* 0x0000001512070210 */ /* 0x000fc80007ffe0ff */
[----:B------:R-:W2:Y:S08]  /*09e0*/  @P0 LDC R23, c[0x0][0x384] ;  /* 0x0000e100ff170b82 */ /* 0x000eb00000000800 */
[----:B------:R-:W3:Y:S08]  /*09f0*/  @!P1 LDC R20, c[0x0][0x384] ;  /* 0x0000e100ff149b82 */ /* 0x000ef00000000800 */
[----:B------:R-:W4:Y:S01]  /*0a00*/  LDC.64 R2, c[0x0][0x390] ;  /* 0x0000e400ff027b82 */ /* 0x000f220000000a00 */
[----:B-1----:R-:W-:-:S07]  /*0a10*/  @P0 IMAD.WIDE R10, R7, 0x4, R10 ;  /* 0x00000004070a0825 */ /* 0x002fce00078e020a */
[----:B------:R-:W1:Y:S01]  /*0a20*/  LDC.64 R4, c[0x0][0x398] ;  /* 0x0000e600ff047b82 */ /* 0x000e620000000a00 */
[C---:B--2---:R-:W-:Y:S02]  /*0a30*/  @P0 IMAD R9, R21.reuse, R23, R16 ;  /* 0x0000001715090224 */ /* 0x044fe400078e0210 */
[----:B------:R-:W-:Y:S02]  /*0a40*/  @P0 VIADD R21, R21, 0x2 ;  /* 0x0000000215150836 */ /* 0x000fe40000000000 */
[----:B0-----:R-:W-:-:S03]  /*0a50*/  @P0 IMAD.WIDE R12, R9, 0x4, R12 ;  /* 0x00000004090c0825 */ /* 0x001fc600078e020c */
[----:B------:R-:W-:Y:S01]  /*0a60*/  @!P1 IADD3 R19, PT, PT, R18, R21, RZ ;  /* 0x0000001512139210 */ /* 0x000fe20007ffe0ff */
[----:B---3--:R-:W-:Y:S01]  /*0a70*/  @!P1 IMAD R21, R21, R20, R16 ;  /* 0x0000001415159224 */ /* 0x008fe200078e0210 */
[----:B------:R-:W2:Y:S01]  /*0a80*/  @P0 LDG.E R9, desc[UR8][R12.64] ;  /* 0x000000080c090981 */ /* 0x000ea2000c1e1900 */
[----:B------:R-:W-:-:S03]  /*0a90*/  @P0 IMAD.WIDE R6, R23, 0x4, R12 ;  /* 0x0000000417060825 */ /* 0x000fc600078e020c */
[----:B------:R-:W2:Y:S01]  /*0aa0*/  @P0 LDG.E R23, desc[UR8][R10.64] ;  /* 0x000000080a170981 */ /* 0x000ea2000c1e1900 */
[----:B----4-:R-:W-:-:S03]  /*0ab0*/  @!P1 IMAD.WIDE R2, R19, 0x4, R2 ;  /* 0x0000000413029825 */ /* 0x010fc600078e0202 */
[----:B------:R-:W3:Y:S04]  /*0ac0*/  @P0 LDG.E R20, desc[UR8][R10.64+0x4] ;  /* 0x000004080a140981 */ /* 0x000ee8000c1e1900 */
[----:B------:R-:W3:Y:S01]  /*0ad0*/  @P0 LDG.E R6, desc[UR8][R6.64] ;  /* 0x0000000806060981 */ /* 0x000ee2000c1e1900 */
[----:B-1----:R-:W-:-:S03]  /*0ae0*/  @!P1 IMAD.WIDE R4, R21, 0x4, R4 ;  /* 0x0000000415049825 */ /* 0x002fc600078e0204 */
[----:B------:R-:W4:Y:S04]  /*0af0*/  @!P1 LDG.E R3, desc[UR8][R2.64] ;  /* 0x0000000802039981 */ /* 0x000f28000c1e1900 */
[----:B------:R-:W4:Y:S01]  /*0b00*/  @!P1 LDG.E R4, desc[UR8][R4.64] ;  /* 0x0000000804049981 */ /* 0x000f22000c1e1900 */
[----:B--2---:R-:W-:-:S04]  /*0b10*/  @P0 FFMA R9, R23, R9, R8 ;  /* 0x0000000917090223 */ /* 0x004fc80000000008 */
[----:B---3--:R-:W-:-:S04]  /*0b20*/  @P0 FFMA R8, R20, R6, R9 ;  /* 0x0000000614080223 */ /* 0x008fc80000000009 */
[----:B----4-:R-:W-:-:S07]  /*0b30*/  @!P1 FFMA R8, R3, R4, R8 ;  /* 0x0000000403089223 */ /* 0x010fce0000000008 */
.L_x_5:
[----:B------:R-:W0:Y:S01]  /*0b40*/  LDC.64 R2, c[0x0][0x3a0] ;  /* 0x0000e800ff027b82 */ /* 0x000e220000000a00 */
[----:B------:R-:W1:Y:S02]  /*0b50*/  LDCU UR7, c[0x0][0x384] ;  /* 0x00007080ff0777ac */ /* 0x000e640008000800 */
[----:B-1----:R-:W-:Y:S01]  /*0b60*/  IMAD R5, R17, UR7, R16 ;  /* 0x0000000711057c24 */ /* 0x002fe2000f8e0210 */
[----:B------:R-:W-:-:S03]  /*0b70*/  IADD3 R16, PT, PT, R16, 0x1, RZ ;  /* 0x0000000110107810 */ /* 0x000fc60007ffe0ff */
[----:B0-----:R-:W-:Y:S01]  /*0b80*/  IMAD.WIDE R2, R5, 0x4, R2 ;  /* 0x0000000405027825 */ /* 0x001fe200078e0202 */
[----:B------:R-:W-:-:S04]  /*0b90*/  ISETP.NE.AND P0, PT, R16, R0, PT ;  /* 0x000000001000720c */ /* 0x000fc80003f05270 */
[----:B------:R0:W-:Y:S09]  /*0ba0*/  STG.E desc[UR8][R2.64], R8 ;  /* 0x0000000802007986 */ /* 0x0001f2000c101908 */
[----:B------:R-:W-:Y:S05]  /*0bb0*/  @P0 BRA `(.L_x_7) ;  /* 0xfffffff800280947 */ /* 0x000fea000383ffff */
.L_x_2:
[----:B------:R-:W-:Y:S05]  /*0bc0*/  BSYNC.RECONVERGENT B0 ;  /* 0x0000000000007941 */ /* 0x000fea0003800200 */
.L_x_1:
[----:B------:R-:W-:-:S05]  /*0bd0*/  VIADD R17, R17, 0x1 ;  /* 0x0000000111117836 */ /* 0x000fca0000000000 */
[----:B------:R-:W-:-:S13]  /*0be0*/  ISETP.NE.AND P0, PT, R17, R14, PT ;  /* 0x0000000e1100720c */ /* 0x000fda0003f05270 */
[----:B------:R-:W-:Y:S05]  /*0bf0*/  @!P0 EXIT ;  /* 0x000000000000894d */ /* 0x000fea0003800000 */
[----:B------:R-:W-:Y:S05]  /*0c00*/  BRA `(.L_x_8) ;  /* 0xfffffff400fc7947 */ /* 0x000fea000383ffff */
.L_x_0:
[CC--:B------:R-:W-:Y:S02]  /*0c10*/  IADD3 R11, PT, PT, -R15.reuse, R0.reuse, RZ ;  /* 0x000000000f0b7210 */ /* 0x0c0fe40007ffe1ff */
[----:B------:R-:W-:Y:S02]  /*0c20*/  IADD3 R3, PT, PT, R15, -R0, RZ ;  /* 0x800000000f037210 */ /* 0x000fe40007ffe0ff */
[----:B------:R-:W-:Y:S02]  /*0c30*/  LOP3.LUT R10, R11, 0x7, RZ, 0xc0, !PT ;  /* 0x000000070b0a7812 */ /* 0x000fe400078ec0ff */
[----:B------:R-:W-:Y:S02]  /*0c40*/  ISETP.GT.U32.AND P1, PT, R3, -0x8, PT ;  /* 0xfffffff80300780c */ /* 0x000fe40003f24070 */
[----:B------:R-:W-:Y:S01]  /*0c50*/  LOP3.LUT R9, R11, 0x3, RZ, 0xc0, !PT ;  /* 0x000000030b097812 */ /* 0x000fe200078ec0ff */
[----:B------:R-:W-:-:S05]  /*0c60*/  VIADD R2, R10, 0xffffffff ;  /* 0xffffffff0a027836 */ /* 0x000fca0000000000 */
[----:B------:R-:W-:Y:S02]  /*0c70*/  ISETP.GE.U32.AND P0, PT, R2, 0x3, PT ;  /* 0x000000030200780c */ /* 0x000fe40003f06070 */
[----:B------:R-:W-:-:S11]  /*0c80*/  LOP3.LUT R2, R11, 0xfffffff8, RZ, 0xc0, !PT ;  /* 0xfffffff80b027812 */ /* 0x000fd600078ec0ff */
.L_x_16:
[----:B------:R-:W-:Y:S01]  /*0c90*/  ISETP.GE.AND P2, PT, R15, R0, PT ;  /* 0x000000000f00720c */ /* 0x000fe20003f46270 */
[----:B------:R-:W-:-:S12]  /*0ca0*/  BSSY.RECONVERGENT B0, `(.L_x_9) ;  /* 0x0000036000007945 */ /* 0x000fd80003800200 */
[----:B012---:R-:W-:Y:S05]  /*0cb0*/  @P2 BRA `(.L_x_10) ;  /* 0x0000000000d02947 */ /* 0x007fea0003800000 */
[----:B------:R-:W-:Y:S01]  /*0cc0*/  BSSY.RECONVERGENT B1, `(.L_x_11) ;  /* 0x0000016000017945 */ /* 0x000fe20003800200 */
[----:B------:R-:W-:Y:S02]  /*0cd0*/  ISETP.NE.AND P3, PT, R10, RZ, PT ;  /* 0x000000ff0a00720c */ /* 0x000fe40003f65270 */
[----:B------:R-:W-:Y:S01]  /*0ce0*/  MOV R8, R15 ;  /* 0x0000000f00087202 */ /* 0x000fe20000000f00 */
[----:B------:R-:W-:Y:S10]  /*0cf0*/  @P1 BRA `(.L_x_12) ;  /* 0x0000000000481947 */ /* 0x000ff40003800000 */
[----:B------:R-:W0:Y:S01]  /*0d00*/  LDC R12, c[0x0][0x384] ;  /* 0x0000e100ff0c7b82 */ /* 0x000e220000000800 */
[----:B------:R-:W-:Y:S02]  /*0d10*/  HFMA2 R3, -RZ, RZ, 0, 0 ;  /* 0x00000000ff037431 */ /* 0x000fe400000001ff */
[----:B------:R-:W-:-:S05]  /*0d20*/  IMAD.MOV.U32 R8, RZ, RZ, R15 ;  /* 0x000000ffff087224 */ /* 0x000fca00078e000f */
[----:B------:R-:W1:Y:S02]  /*0d30*/  LDC.64 R6, c[0x0][0x3a0] ;  /* 0x0000e800ff067b82 */ /* 0x000e640000000a00 */
.L_x_13:
[----:B0-2---:R-:W-:Y:S01]  /*0d40*/  IMAD R5, R17, R12, R8 ;  /* 0x0000000c11057224 */ /* 0x005fe200078e0208 */
[----:B------:R-:W-:Y:S02]  /*0d50*/  IADD3 R3, PT, PT, R3, 0x8, RZ ;  /* 0x0000000803037810 */ /* 0x000fe40007ffe0ff */
[----:B------:R-:W-:Y:S01]  /*0d60*/  IADD3 R8, PT, PT, R8, 0x8, RZ ;  /* 0x0000000808087810 */ /* 0x000fe20007ffe0ff */
[----:B-1----:R-:W-:Y:S01]  /*0d70*/  IMAD.WIDE R4, R5, 0x4, R6 ;  /* 0x0000000405047825 */ /* 0x002fe200078e0206 */
[----:B------:R-:W-:-:S04]  /*0d80*/  ISETP.NE.AND P2, PT, R3, R2, PT ;  /* 0x000000020300720c */ /* 0x000fc80003f45270 */
[----:B------:R2:W-:Y:S04]  /*0d90*/  STG.E desc[UR8][R4.64], RZ ;  /* 0x000000ff04007986 */ /* 0x0005e8000c101908 */
[----:B------:R2:W-:Y:S04]  /*0da0*/  STG.E desc[UR8][R4.64+0x4], RZ ;  /* 0x000004ff04007986 */ /* 0x0005e8000c101908 */
[----:B------:R2:W-:Y:S04]  /*0db0*/  STG.E desc[UR8][R4.64+0x8], RZ ;  /* 0x000008ff04007986 */ /* 0x0005e8000c101908 */
[----:B------:R2:W-:Y:S04]  /*0dc0*/  STG.E desc[UR8][R4.64+0xc], RZ ;  /* 0x00000cff04007986 */ /* 0x0005e8000c101908 */
[----:B------:R2:W-:Y:S04]  /*0dd0*/  STG.E desc[UR8][R4.64+0x10], RZ ;  /* 0x000010ff04007986 */ /* 0x0005e8000c101908 */
[----:B------:R2:W-:Y:S04]  /*0de0*/  STG.E desc[UR8][R4.64+0x14], RZ ;  /* 0x000014ff04007986 */ /* 0x0005e8000c101908 */
[----:B------:R2:W-:Y:S04]  /*0df0*/  STG.E desc[UR8][R4.64+0x18], RZ ;  /* 0x000018ff04007986 */ /* 0x0005e8000c101908 */
[----:B------:R2:W-:Y:S01]  /*0e00*/  STG.E desc[UR8][R4.64+0x1c], RZ ;  /* 0x00001cff04007986 */ /* 0x0005e2000c101908 */
[----:B------:R-:W-:Y:S05]  /*0e10*/  @P2 BRA `(.L_x_13) ;  /* 0xfffffffc00c82947 */ /* 0x000fea000383ffff */
.L_x_12:
[----:B------:R-:W-:Y:S05]  /*0e20*/  BSYNC.RECONVERGENT B1 ;  /* 0x0000000000017941 */ /* 0x000fea0003800200 */
.L_x_11:
[----:B------:R-:W-:Y:S05]  /*0e30*/  @!P3 BRA `(.L_x_10) ;  /* 0x000000000070b947 */ /* 0x000fea0003800000 */
[----:B------:R-:W-:Y:S01]  /*0e40*/  BSSY.RECONVERGENT B1, `(.L_x_14) ;  /* 0x000000c000017945 */ /* 0x000fe20003800200 */
[----:B------:R-:W-:-:S03]  /*0e50*/  ISETP.NE.AND P2, PT, R9, RZ, PT ;  /* 0x000000ff0900720c */ /* 0x000fc60003f45270 */
[----:B------:R-:W-:Y:S10]  /*0e60*/  @!P0 BRA `(.L_x_15) ;  /* 0x0000000000248947 */ /* 0x000ff40003800000 */
[----:B--2---:R-:W0:Y:S01]  /*0e70*/  LDC.64 R4, c[0x0][0x3a0] ;  /* 0x0000e800ff047b82 */ /* 0x004e220000000a00 */
[----:B------:R-:W1:Y:S02]  /*0e80*/  LDCU UR4, c[0x0][0x384] ;  /* 0x00007080ff0477ac */ /* 0x000e640008000800 */
[----:B-1----:R-:W-:Y:S02]  /*0e90*/  IMAD R3, R17, UR4, R8 ;  /* 0x0000000411037c24 */ /* 0x002fe4000f8e0208 */
[----:B------:R-:W-:Y:S02]  /*0ea0*/  VIADD R8, R8, 0x4 ;  /* 0x0000000408087836 */ /* 0x000fe40000000000 */
[----:B0-----:R-:W-:-:S05]  /*0eb0*/  IMAD.WIDE R4, R3, 0x4, R4 ;  /* 0x0000000403047825 */ /* 0x001fca00078e0204 */
[----:B------:R0:W-:Y:S04]  /*0ec0*/  STG.E desc[UR8][R4.64], RZ ;  /* 0x000000ff04007986 */ /* 0x0001e8000c101908 */
[----:B------:R0:W-:Y:S04]  /*0ed0*/  STG.E desc[UR8][R4.64+0x4], RZ ;  /* 0x000004ff04007986 */ /* 0x0001e8000c101908 */
[----:B------:R0:W-:Y:S04]  /*0ee0*/  STG.E desc[UR8][R4.64+0x8], RZ ;  /* 0x000008ff04007986 */ /* 0x0001e8000c101908 */
[----:B------:R0:W-:Y:S02]  /*0ef0*/  STG.E desc[UR8][R4.64+0xc], RZ ;  /* 0x00000cff04007986 */ /* 0x0001e4000c101908 */
.L_x_15:
[----:B------:R-:W-:Y:S05]  /*0f00*/  BSYNC.RECONVERGENT B1 ;  /* 0x0000000000017941 */ /* 0x000fea0003800200 */
.L_x_14:
[----:B------:R-:W-:Y:S05]  /*0f10*/  @!P2 BRA `(.L_x_10) ;  /* 0x000000000038a947 */ /* 0x000fea0003800000 */
[----:B------:R-:W-:Y:S02]  /*0f20*/  ISETP.NE.AND P2, PT, R9, 0x1, PT ;  /* 0x000000010900780c */ /* 0x000fe40003f45270 */
[----:B------:R-:W-:-:S11]  /*0f30*/  LOP3.LUT P3, RZ, R11, 0x1, RZ, 0xc0, !PT ;  /* 0x000000010bff7812 */ /* 0x000fd6000786c0ff */
[----:B------:R-:W1:Y:S08]  /*0f40*/  @P2 LDC R3, c[0x0][0x384] ;  /* 0x0000e100ff032b82 */ /* 0x000e700000000800 */
[----:B------:R-:W3:Y:S08]  /*0f50*/  @P3 LDC R12, c[0x0][0x384] ;  /* 0x0000e100ff0c3b82 */ /* 0x000ef00000000800 */
[----:B------:R-:W4:Y:S08]  /*0f60*/  @P2 LDC.64 R6, c[0x0][0x3a0] ;  /* 0x0000e800ff062b82 */ /* 0x000f300000000a00 */
[----:B0-2---:R-:W0:Y:S01]  /*0f70*/  @P3 LDC.64 R4, c[0x0][0x3a0] ;  /* 0x0000e800ff043b82 */ /* 0x005e220000000a00 */
[----:B-1----:R-:W-:Y:S01]  /*0f80*/  @P2 IMAD R13, R17, R3, R8 ;  /* 0x00000003110d2224 */ /* 0x002fe200078e0208 */
[----:B------:R-:W-:-:S05]  /*0f90*/  @P2 IADD3 R8, PT, PT, R8, 0x2, RZ ;  /* 0x0000000208082810 */ /* 0x000fca0007ffe0ff */
[----:B---3--:R-:W-:Y:S02]  /*0fa0*/  @P3 IMAD R3, R17, R12, R8 ;  /* 0x0000000c11033224 */ /* 0x008fe400078e0208 */
[----:B----4-:R-:W-:-:S05]  /*0fb0*/  @P2 IMAD.WIDE R6, R13, 0x4, R6 ;  /* 0x000000040d062825 */ /* 0x010fca00078e0206 */
[----:B------:R1:W-:Y:S01]  /*0fc0*/  @P2 STG.E desc[UR8][R6.64], RZ ;  /* 0x000000ff06002986 */ /* 0x0003e2000c101908 */
[----:B0-----:R-:W-:-:S03]  /*0fd0*/  @P3 IMAD.WIDE R4, R3, 0x4, R4 ;  /* 0x0000000403043825 */ /* 0x001fc600078e0204 */
[----:B------:R1:W-:Y:S04]  /*0fe0*/  @P2 STG.E desc[UR8][R6.64+0x4], RZ ;  /* 0x000004ff06002986 */ /* 0x0003e8000c101908 */
[----:B------:R1:W-:Y:S02]  /*0ff0*/  @P3 STG.E desc[UR8][R4.64], RZ ;  /* 0x000000ff04003986 */ /* 0x0003e4000c101908 */
.L_x_10:
[----:B------:R-:W-:Y:S05]  /*1000*/  BSYNC.RECONVERGENT B0 ;  /* 0x0000000000007941 */ /* 0x000fea0003800200 */
.L_x_9:
[----:B------:R-:W-:-:S04]  /*1010*/  IADD3 R17, PT, PT, R17, 0x1, RZ ;  /* 0x0000000111117810 */ /* 0x000fc80007ffe0ff */
[----:B------:R-:W-:-:S13]  /*1020*/  ISETP.NE.AND P2, PT, R17, R14, PT ;  /* 0x0000000e1100720c */ /* 0x000fda0003f45270 */
[----:B------:R-:W-:Y:S05]  /*1030*/  @P2 BRA `(.L_x_16) ;  /* 0xfffffffc00142947 */ /* 0x000fea000383ffff */
[----:B------:R-:W-:Y:S05]  /*1040*/  EXIT ;  /* 0x000000000000794d */ /* 0x000fea0003800000 */
.L_x_17:
[----:B------:R-:W-:-:S00]  /*1050*/  BRA `(.L_x_17) ;  /* 0xfffffffc00fc7947 */ /* 0x000fc0000383ffff */
[----:B------:R-:W-:-:S00]  /*1060*/  NOP ;  /* 0x0000000000007918 */ /* 0x000fc00000000000 */
        /* <DEDUP_REMOVED lines=9> */
.L_x_41:


//--------------------- .text._Z18matmul_mutiple_rowiiiPKfS0_Pfi --------------------------
	.section	.text._Z18matmul_mutiple_rowiiiPKfS0_Pfi,"ax",@progbits
	.align	128
        .global         _Z18matmul_mutiple_rowiiiPKfS0_Pfi
        .type           _Z18matmul_mutiple_rowiiiPKfS0_Pfi,@function
        .size           _Z18matmul_mutiple_rowiiiPKfS0_Pfi,(.L_x_42 - _Z18matmul_mutiple_rowiiiPKfS0_Pfi)
        .other          _Z18matmul_mutiple_rowiiiPKfS0_Pfi,@"STO_CUDA_ENTRY STV_DEFAULT"
_Z18matmul_mutiple_rowiiiPKfS0_Pfi:
.text._Z18matmul_mutiple_rowiiiPKfS0_Pfi:
[----:B------:R-:W-:Y:S01]  /*0000*/  LDC R1, c[0x0][0x37c] ;  /* 0x0000df00ff017b82 */ /* 0x000fe20000000800 */
[----:B------:R-:W0:Y:S07]  /*0010*/  S2R R3, SR_TID.X ;  /* 0x0000000000037919 */ /* 0x000e2e0000002100 */
[----:B------:R-:W0:Y:S01]  /*0020*/  S2UR UR4, SR_CTAID.X ;  /* 0x00000000000479c3 */ /* 0x000e220000002500 */
[----:B------:R-:W1:Y:S01]  /*0030*/  LDCU.64 UR10, c[0x0][0x380] ;  /* 0x00007000ff0a77ac */ /* 0x000e620008000a00 */
[----:B------:R-:W2:Y:S06]  /*0040*/  LDCU UR5, c[0x0][0x3a8] ;  /* 0x00007500ff0577ac */ /* 0x000eac0008000800 */
[----:B------:R-:W0:Y:S01]  /*0050*/  LDC R0, c[0x0][0x360] ;  /* 0x0000d800ff007b82 */ /* 0x000e220000000800 */
[----:B-1----:R-:W-:-:S06]  /*0060*/  UISETP.GE.AND UP0, UPT, UR11, 0x1, UPT ;  /* 0x000000010b00788c */ /* 0x002fcc000bf06270 */
[----:B------:R-:W-:Y:S01]  /*0070*/  PLOP3.LUT P0, PT, PT, PT, UP0, 0x80, 0x8 ;  /* 0x000000000008781c */ /* 0x000fe20003f0f008 */
[----:B0-----:R-:W-:-:S04]  /*0080*/  IMAD R0, R0, UR4, R3 ;  /* 0x0000000400007c24 */ /* 0x001fc8000f8e0203 */
[----:B--2---:R-:W-:Y:S01]  /*0090*/  IMAD R13, R0, UR5, RZ ;  /* 0x00000005000d7c24 */ /* 0x004fe2000f8e02ff */
[----:B------:R-:W-:-:S04]  /*00a0*/  MOV R0, UR10 ;  /* 0x0000000a00007c02 */ /* 0x000fc80008000f00 */
[----:B------:R-:W-:-:S04]  /*00b0*/  VIADDMNMX R0, R13, UR5, R0, PT ;  /* 0x000000050d007c46 */ /* 0x000fc8000b800100 */
[----:B------:R-:W-:-:S13]  /*00c0*/  ISETP.GE.OR P0, PT, R13, R0, !P0 ;  /* 0x000000000d00720c */ /* 0x000fda0004706670 */
[----:B------:R-:W-:Y:S05]  /*00d0*/  @P0 EXIT ;  /* 0x000000000000094d */ /* 0x000fea0003800000 */
[----:B------:R-:W0:Y:S01]  /*00e0*/  LDC R12, c[0x0][0x388] ;  /* 0x0000e200ff0c7b82 */ /* 0x000e220000000800 */
[----:B------:R-:W1:Y:S01]  /*00f0*/  LDCU.64 UR24, c[0x0][0x358] ;  /* 0x00006b00ff1877ac */ /* 0x000e620008000a00 */
[----:B0-----:R-:W-:-:S13]  /*0100*/  ISETP.GE.AND P0, PT, R12, 0x1, PT ;  /* 0x000000010c00780c */ /* 0x001fda0003f06270 */
[----:B-1----:R-:W-:Y:S05]  /*0110*/  @!P0 BRA `(.L_x_18) ;  /* 0x0000000800948947 */ /* 0x002fea0003800000 */
[----:B------:R-:W0:Y:S01]  /*0120*/  LDCU.64 UR8, c[0x0][0x390] ;  /* 0x00007200ff0877ac */ /* 0x000e220008000a00 */
[C---:B------:R-:W-:Y:S02]  /*0130*/  LOP3.LUT R24, R12.reuse, 0x7, RZ, 0xc0, !PT ;  /* 0x000000070c187812 */ /* 0x040fe400078ec0ff */
[----:B------:R-:W-:Y:S01]  /*0140*/  LOP3.LUT R12, R12, 0x3, RZ, 0xc0, !PT ;  /* 0x000000030c0c7812 */ /* 0x000fe200078ec0ff */
[----:B------:R-:W-:Y:S02]  /*0150*/  USHF.L.U32 UR5, UR11, 0x3, URZ ;  /* 0x000000030b057899 */ /* 0x000fe400080006ff */
[----:B0-----:R-:W-:-:S04]  /*0160*/  UIADD3 UR7, UP0, UPT, UR8, 0x10, URZ ;  /* 0x0000001008077890 */ /* 0x001fc8000ff1e0ff */
[----:B------:R-:W-:-:S12]  /*0170*/  UIADD3.X UR8, UPT, UPT, URZ, UR9, URZ, UP0, !UPT ;  /* 0x00000009ff087290 */ /* 0x000fd800087fe4ff */
.L_x_24:
[----:B0-----:R-:W0:Y:S02]  /*0180*/  LDCU UR4, c[0x0][0x388] ;  /* 0x00007100ff0477ac */ /* 0x001e240008000800 */
[----:B0-----:R-:W-:Y:S01]  /*0190*/  IMAD R14, R13, UR4, RZ ;  /* 0x000000040d0e7c24 */ /* 0x001fe2000f8e02ff */
[----:B------:R-:W-:-:S06]  /*01a0*/  UMOV UR4, URZ ;  /* 0x000000ff00047c82 */ /* 0x000fcc0008000000 */
.L_x_23:
[----:B0-----:R-:W0:Y:S01]  /*01b0*/  LDC R15, c[0x0][0x388] ;  /* 0x0000e200ff0f7b82 */ /* 0x001e220000000800 */
[----:B------:R-:W-:Y:S02]  /*01c0*/  HFMA2 R22, -RZ, RZ, 0, 0 ;  /* 0x00000000ff167431 */ /* 0x000fe400000001ff */
[----:B------:R-:W-:Y:S01]  /*01d0*/  IMAD.MOV.U32 R17, RZ, RZ, RZ ;  /* 0x000000ffff117224 */ /* 0x000fe200078e00ff */
[----:B0-----:R-:W-:-:S13]  /*01e0*/  ISETP.GE.U32.AND P0, PT, R15, 0x8, PT ;  /* 0x000000080f00780c */ /* 0x001fda0003f06070 */
[----:B------:R-:W-:Y:S05]  /*01f0*/  @!P0 BRA `(.L_x_19) ;  /* 0x0000000400308947 */ /* 0x000fea0003800000 */
[----:B------:R-:W0:Y:S01]  /*0200*/  LDCU UR6, c[0x0][0x384] ;  /* 0x00007080ff0677ac */ /* 0x000e220008000800 */
[----:B------:R-:W-:Y:S02]  /*0210*/  LOP3.LUT R17, R15, 0x7ffffff8, RZ, 0xc0, !PT ;  /* 0x7ffffff80f117812 */ /* 0x000fe400078ec0ff */
[----:B------:R-:W-:Y:S01]  /*0220*/  MOV R22, RZ ;  /* 0x000000ff00167202 */ /* 0x000fe20000000f00 */
[----:B------:R-:W1:Y:S01]  /*0230*/  LDCU.64 UR26, c[0x0][0x398] ;  /* 0x00007300ff1a77ac */ /* 0x000e620008000a00 */
[----:B------:R-:W-:Y:S01]  /*0240*/  MOV R16, R14 ;  /* 0x0000000e00107202 */ /* 0x000fe20000000f00 */
[----:B------:R-:W-:Y:S01]  /*0250*/  IMAD.MOV R25, RZ, RZ, -R17 ;  /* 0x000000ffff197224 */ /* 0x000fe200078e0a11 */
[----:B0-----:R-:W-:Y:S02]  /*0260*/  UIADD3 UR9, UPT, UPT, UR4, UR6, URZ ;  /* 0x0000000604097290 */ /* 0x001fe4000fffe0ff */
[----:B------:R-:W-:Y:S02]  /*0270*/  ULEA UR10, UR6, UR4, 0x1 ;  /* 0x00000004060a7291 */ /* 0x000fe4000f8e08ff */
[----:B------:R-:W-:-:S02]  /*0280*/  UIMAD UR11, UR6, 0x3, UR4 ;  /* 0x00000003060b78a4 */ /* 0x000fc4000f8e0204 */
[----:B------:R-:W-:Y:S02]  /*0290*/  ULEA UR12, UR6, UR4, 0x2 ;  /* 0x00000004060c7291 */ /* 0x000fe4000f8e10ff */
[----:B------:R-:W-:Y:S02]  /*02a0*/  UIMAD UR13, UR6, 0x5, UR4 ;  /* 0x00000005060d78a4 */ /* 0x000fe4000f8e0204 */
[----:B------:R-:W-:Y:S02]  /*02b0*/  UIMAD UR14, UR6, 0x6, UR4 ;  /* 0x00000006060e78a4 */ /* 0x000fe4000f8e0204 */
[----:B------:R-:W-:Y:S02]  /*02c0*/  UIMAD UR6, UR6, 0x7, UR4 ;  /* 0x00000007060678a4 */ /* 0x000fe4000f8e0204 */
[----:B-1----:R-:W-:-:S12]  /*02d0*/  UIMAD.WIDE.U32 UR16, UR4, 0x4, UR26 ;  /* 0x00000004041078a5 */ /* 0x002fd8000f8e001a */
.L_x_20:
[----:B------:R-:W-:Y:S01]  /*02e0*/  MOV R2, UR7 ;  /* 0x0000000700027c02 */ /* 0x000fe20008000f00 */
[----:B------:R-:W-:Y:S01]  /*02f0*/  IMAD.U32 R28, RZ, RZ, UR16 ;  /* 0x00000010ff1c7e24 */ /* 0x000fe2000f8e00ff */
[----:B------:R-:W-:Y:S02]  /*0300*/  MOV R3, UR8 ;  /* 0x0000000800037c02 */ /* 0x000fe40008000f00 */
[----:B------:R-:W-:Y:S01]  /*0310*/  MOV R29, UR17 ;  /* 0x00000011001d7c02 */ /* 0x000fe20008000f00 */
[----:B------:R-:W-:-:S04]  /*0320*/  IMAD.WIDE R2, R16, 0x4, R2 ;  /* 0x0000000410027825 */ /* 0x000fc800078e0202 */
[----:B------:R-:W2:Y:S04]  /*0330*/  LDG.E R28, desc[UR24][R28.64] ;  /* 0x000000181c1c7981 */ /* 0x000ea8000c1e1900 */
[----:B------:R-:W2:Y:S01]  /*0340*/  LDG.E R27, desc[UR24][R2.64+-0x10] ;  /* 0xfffff018021b7981 */ /* 0x000ea2000c1e1900 */
[----:B------:R-:W-:Y:S02]  /*0350*/  UIMAD.WIDE.U32 UR18, UR9, 0x4, UR26 ;  /* 0x00000004091278a5 */ /* 0x000fe4000f8e001a */
[----:B------:R-:W-:Y:S01]  /*0360*/  UIMAD.WIDE.U32 UR20, UR10, 0x4, UR26 ;  /* 0x000000040a1478a5 */ /* 0x000fe2000f8e001a */
[----:B------:R-:W3:Y:S03]  /*0370*/  LDG.E R21, desc[UR24][R2.64+-0x8] ;  /* 0xfffff81802157981 */ /* 0x000ee6000c1e1900 */
[----:B------:R-:W-:Y:S01]  /*0380*/  MOV R18, UR18 ;  /* 0x0000001200127c02 */ /* 0x000fe20008000f00 */
[----:B------:R-:W-:Y:S01]  /*0390*/  IMAD.U32 R19, RZ, RZ, UR19 ;  /* 0x00000013ff137e24 */ /* 0x000fe2000f8e00ff */
[----:B------:R-:W-:Y:S01]  /*03a0*/  UIMAD.WIDE.U32 UR18, UR11, 0x4, UR26 ;  /* 0x000000040b1278a5 */ /* 0x000fe2000f8e001a */
[----:B------:R-:W-:Y:S01]  /*03b0*/  MOV R10, UR20 ;  /* 0x00000014000a7c02 */ /* 0x000fe20008000f00 */
[----:B------:R-:W-:Y:S01]  /*03c0*/  UIMAD.WIDE.U32 UR22, UR12, 0x4, UR26 ;  /* 0x000000040c1678a5 */ /* 0x000fe2000f8e001a */
[----:B------:R-:W-:Y:S01]  /*03d0*/  MOV R11, UR21 ;  /* 0x00000015000b7c02 */ /* 0x000fe20008000f00 */
[----:B------:R-:W4:Y:S02]  /*03e0*/  LDG.E R18, desc[UR24][R18.64] ;  /* 0x0000001812127981 */ /* 0x000f24000c1e1900 */
[----:B------:R-:W-:Y:S01]  /*03f0*/  IMAD.U32 R8, RZ, RZ, UR18 ;  /* 0x00000012ff087e24 */ /* 0x000fe2000f8e00ff */
[----:B------:R-:W-:Y:S01]  /*0400*/  MOV R9, UR19 ;  /* 0x0000001300097c02 */ /* 0x000fe20008000f00 */
[----:B------:R-:W-:Y:S01]  /*0410*/  UIMAD.WIDE.U32 UR18, UR13, 0x4, UR26 ;  /* 0x000000040d1278a5 */ /* 0x000fe2000f8e001a */
[----:B------:R0:W3:Y:S01]  /*0420*/  LDG.E R20, desc[UR24][R10.64] ;  /* 0x000000180a147981 */ /* 0x0000e2000c1e1900 */
[----:B------:R-:W-:Y:S01]  /*0430*/  MOV R4, UR22 ;  /* 0x0000001600047c02 */ /* 0x000fe20008000f00 */
[----:B------:R-:W-:-:S02]  /*0440*/  IMAD.U32 R5, RZ, RZ, UR23 ;  /* 0x00000017ff057e24 */ /* 0x000fc4000f8e00ff */
[----:B------:R1:W5:Y:S04]  /*0450*/  LDG.E R26, desc[UR24][R8.64] ;  /* 0x00000018081a7981 */ /* 0x000368000c1e1900 */
[----:B------:R-:W4:Y:S01]  /*0460*/  LDG.E R19, desc[UR24][R2.64+-0xc] ;  /* 0xfffff41802137981 */ /* 0x000f22000c1e1900 */
[----:B------:R-:W-:Y:S02]  /*0470*/  MOV R6, UR18 ;  /* 0x0000001200067c02 */ /* 0x000fe40008000f00 */
[----:B------:R-:W-:Y:S01]  /*0480*/  MOV R7, UR19 ;  /* 0x0000001300077c02 */ /* 0x000fe20008000f00 */
[----:B------:R-:W-:Y:S01]  /*0490*/  UIMAD.WIDE.U32 UR18, UR14, 0x4, UR26 ;  /* 0x000000040e1278a5 */ /* 0x000fe2000f8e001a */
[----:B------:R-:W5:Y:S04]  /*04a0*/  LDG.E R23, desc[UR24][R2.64+-0x4] ;  /* 0xfffffc1802177981 */ /* 0x000f68000c1e1900 */
[----:B------:R-:W5:Y:S01]  /*04b0*/  LDG.E R4, desc[UR24][R4.64] ;  /* 0x0000001804047981 */ /* 0x000f62000c1e1900 */
[----:B0-----:R-:W-:Y:S01]  /*04c0*/  IMAD.U32 R10, RZ, RZ, UR18 ;  /* 0x00000012ff0a7e24 */ /* 0x001fe2000f8e00ff */
[----:B------:R-:W-:Y:S01]  /*04d0*/  MOV R11, UR19 ;  /* 0x00000013000b7c02 */ /* 0x000fe20008000f00 */
[----:B------:R-:W-:Y:S01]  /*04e0*/  UIMAD.WIDE.U32 UR18, UR6, 0x4, UR26 ;  /* 0x00000004061278a5 */ /* 0x000fe2000f8e001a */
[----:B------:R-:W5:Y:S04]  /*04f0*/  LDG.E R29, desc[UR24][R2.64] ;  /* 0x00000018021d7981 */ /* 0x000f68000c1e1900 */
[----:B------:R-:W5:Y:S01]  /*0500*/  LDG.E R6, desc[UR24][R6.64] ;  /* 0x0000001806067981 */ /* 0x000f62000c1e1900 */
[----:B-1----:R-:W-:-:S02]  /*0510*/  MOV R8, UR18 ;  /* 0x0000001200087c02 */ /* 0x002fc40008000f00 */
[----:B------:R-:W-:Y:S01]  /*0520*/  MOV R9, UR19 ;  /* 0x0000001300097c02 */ /* 0x000fe20008000f00 */
[----:B------:R-:W5:Y:S04]  /*0530*/  LDG.E R11, desc[UR24][R10.64] ;  /* 0x000000180a0b7981 */ /* 0x000f68000c1e1900 */
[----:B------:R-:W5:Y:S04]  /*0540*/  LDG.E R5, desc[UR24][R2.64+0xc] ;  /* 0x00000c1802057981 */ /* 0x000f68000c1e1900 */
[----:B------:R-:W5:Y:S01]  /*0550*/  LDG.E R8, desc[UR24][R8.64] ;  /* 0x0000001808087981 */ /* 0x000f62000c1e1900 */
[----:B--2---:R-:W-:-:S03]  /*0560*/  FFMA R28, R27, R28, R22 ;  /* 0x0000001c1b1c7223 */ /* 0x004fc60000000016 */
[----:B------:R-:W2:Y:S04]  /*0570*/  LDG.E R27, desc[UR24][R2.64+0x4] ;  /* 0x00000418021b7981 */ /* 0x000ea8000c1e1900 */
[----:B------:R-:W2:Y:S01]  /*0580*/  LDG.E R22, desc[UR24][R2.64+0x8] ;  /* 0x0000081802167981 */ /* 0x000ea2000c1e1900 */
[----:B------:R-:W-:-:S05]  /*0590*/  VIADD R25, R25, 0x8 ;  /* 0x0000000819197836 */ /* 0x000fca0000000000 */
[----:B------:R-:W-:Y:S01]  /*05a0*/  ISETP.NE.AND P0, PT, R25, RZ, PT ;  /* 0x000000ff1900720c */ /* 0x000fe20003f05270 */
[----:B----4-:R-:W-:-:S04]  /*05b0*/  FFMA R18, R19, R18, R28 ;  /* 0x0000001213127223 */ /* 0x010fc8000000001c */
[----:B---3--:R-:W-:-:S04]  /*05c0*/  FFMA R18, R21, R20, R18 ;  /* 0x0000001415127223 */ /* 0x008fc80000000012 */
[----:B-----5:R-:W-:-:S04]  /*05d0*/  FFMA R18, R23, R26, R18 ;  /* 0x0000001a17127223 */ /* 0x020fc80000000012 */
[----:B------:R-:W-:Y:S01]  /*05e0*/  FFMA R4, R29, R4, R18 ;  /* 0x000000041d047223 */ /* 0x000fe20000000012 */
[----:B------:R-:W-:Y:S02]  /*05f0*/  UIADD3 UR9, UPT, UPT, UR5, UR9, URZ ;  /* 0x0000000905097290 */ /* 0x000fe4000fffe0ff */
[----:B------:R-:W-:Y:S02]  /*0600*/  UIADD3 UR10, UPT, UPT, UR5, UR10, URZ ;  /* 0x0000000a050a7290 */ /* 0x000fe4000fffe0ff */
[----:B------:R-:W-:Y:S02]  /*0610*/  UIADD3 UR11, UPT, UPT, UR5, UR11, URZ ;  /* 0x0000000b050b7290 */ /* 0x000fe4000fffe0ff */
[----:B------:R-:W-:Y:S02]  /*0620*/  UIADD3 UR12, UPT, UPT, UR5, UR12, URZ ;  /* 0x0000000c050c7290 */ /* 0x000fe4000fffe0ff */
[----:B------:R-:W-:Y:S02]  /*0630*/  UIADD3 UR13, UPT, UPT, UR5, UR13, URZ ;  /* 0x0000000d050d7290 */ /* 0x000fe4000fffe0ff */
[----:B------:R-:W-:-:S02]  /*0640*/  UIADD3 UR14, UPT, UPT, UR5, UR14, URZ ;  /* 0x0000000e050e7290 */ /* 0x000fc4000fffe0ff */
[----:B------:R-:W-:Y:S02]  /*0650*/  UIADD3 UR6, UPT, UPT, UR5, UR6, URZ ;  /* 0x0000000605067290 */ /* 0x000fe4000fffe0ff */
[----:B------:R-:W-:Y:S01]  /*0660*/  UIMAD.WIDE.U32 UR16, UR5, 0x4, UR16 ;  /* 0x00000004051078a5 */ /* 0x000fe2000f8e0010 */
[----:B------:R-:W-:Y:S01]  /*0670*/  IADD3 R16, PT, PT, R16, 0x8, RZ ;  /* 0x0000000810107810 */ /* 0x000fe20007ffe0ff */
[----:B--2---:R-:W-:-:S04]  /*0680*/  FFMA R27, R27, R6, R4 ;  /* 0x000000061b1b7223 */ /* 0x004fc80000000004 */
[----:B------:R-:W-:-:S04]  /*0690*/  FFMA R22, R22, R11, R27 ;  /* 0x0000000b16167223 */ /* 0x000fc8000000001b */
[----:B------:R-:W-:Y:S01]  /*06a0*/  FFMA R22, R5, R8, R22 ;  /* 0x0000000805167223 */ /* 0x000fe20000000016 */
[----:B------:R-:W-:Y:S06]  /*06b0*/  @P0 BRA `(.L_x_20) ;  /* 0xfffffffc00080947 */ /* 0x000fec000383ffff */
.L_x_19:
[----:B------:R-:W-:-:S13]  /*06c0*/  ISETP.NE.AND P0, PT, R24, RZ, PT ;  /* 0x000000ff1800720c */ /* 0x000fda0003f05270 */
[----:B------:R-:W-:Y:S05]  /*06d0*/  @!P0 BRA `(.L_x_21) ;  /* 0x0000000000f08947 */ /* 0x000fea0003800000 */
[----:B------:R-:W-:Y:S02]  /*06e0*/  IADD3 R2, PT, PT, R24, -0x1, RZ ;  /* 0xffffffff18027810 */ /* 0x000fe40007ffe0ff */
[----:B------:R-:W-:Y:S02]  /*06f0*/  ISETP.NE.AND P1, PT, R12, RZ, PT ;  /* 0x000000ff0c00720c */ /* 0x000fe40003f25270 */
[----:B------:R-:W-:-:S13]  /*0700*/  ISETP.GE.U32.AND P0, PT, R2, 0x3, PT ;  /* 0x000000030200780c */ /* 0x000fda0003f06070 */
[----:B------:R-:W-:Y:S05]  /*0710*/  @!P0 BRA `(.L_x_22) ;  /* 0x0000000000688947 */ /* 0x000fea0003800000 */
[----:B------:R-:W0:Y:S01]  /*0720*/  LDC R16, c[0x0][0x384] ;  /* 0x0000e100ff107b82 */ /* 0x000e220000000800 */
[----:B------:R-:W-:-:S07]  /*0730*/  IADD3 R7, PT, PT, R14, R17, RZ ;  /* 0x000000110e077210 */ /* 0x000fce0007ffe0ff */
[----:B------:R-:W1:Y:S08]  /*0740*/  LDC.64 R2, c[0x0][0x398] ;  /* 0x0000e600ff027b82 */ /* 0x000e700000000a00 */
[----:B------:R-:W2:Y:S01]  /*0750*/  LDC.64 R4, c[0x0][0x390] ;  /* 0x0000e400ff047b82 */ /* 0x000ea20000000a00 */
[----:B0-----:R-:W-:-:S04]  /*0760*/  IMAD R11, R17, R16, UR4 ;  /* 0x00000004110b7e24 */ /* 0x001fc8000f8e0210 */
[C---:B------:R-:W-:Y:S02]  /*0770*/  IMAD.IADD R9, R11.reuse, 0x1, R16 ;  /* 0x000000010b097824 */ /* 0x040fe400078e0210 */
[----:B-1----:R-:W-:-:S03]  /*0780*/  IMAD.WIDE.U32 R10, R11, 0x4, R2 ;  /* 0x000000040b0a7825 */ /* 0x002fc600078e0002 */
[-C--:B------:R-:W-:Y:S01]  /*0790*/  IADD3 R21, PT, PT, R9, R16.reuse, RZ ;  /* 0x0000001009157210 */ /* 0x080fe20007ffe0ff */
[----:B--2---:R-:W-:Y:S02]  /*07a0*/  IMAD.WIDE R4, R7, 0x4, R4 ;  /* 0x0000000407047825 */ /* 0x004fe400078e0204 */
[----:B------:R-:W2:Y:S02]  /*07b0*/  LDG.E R10, desc[UR24][R10.64] ;  /* 0x000000180a0a7981 */ /* 0x000ea4000c1e1900 */
[--C-:B------:R-:W-:Y:S02]  /*07c0*/  IMAD.WIDE.U32 R6, R9, 0x4, R2.reuse ;  /* 0x0000000409067825 */ /* 0x100fe400078e0002 */
[----:B------:R-:W2:Y:S01]  /*07d0*/  LDG.E R19, desc[UR24][R4.64] ;  /* 0x0000001804137981 */ /* 0x000ea2000c1e1900 */
[C---:B------:R-:W-:Y:S01]  /*07e0*/  IADD3 R23, PT, PT, R21.reuse, R16, RZ ;  /* 0x0000001015177210 */ /* 0x040fe20007ffe0ff */
[--C-:B------:R-:W-:Y:S02]  /*07f0*/  IMAD.WIDE.U32 R8, R21, 0x4, R2.reuse ;  /* 0x0000000415087825 */ /* 0x100fe400078e0002 */
[----:B------:R-:W3:Y:S04]  /*0800*/  LDG.E R25, desc[UR24][R4.64+0xc] ;  /* 0x00000c1804197981 */ /* 0x000ee8000c1e1900 */
[----:B------:R-:W4:Y:S01]  /*0810*/  LDG.E R6, desc[UR24][R6.64] ;  /* 0x0000001806067981 */ /* 0x000f22000c1e1900 */
[----:B------:R-:W-:-:S03]  /*0820*/  IMAD.WIDE.U32 R2, R23, 0x4, R2 ;  /* 0x0000000417027825 */ /* 0x000fc600078e0002 */
[----:B------:R-:W4:Y:S04]  /*0830*/  LDG.E R21, desc[UR24][R4.64+0x4] ;  /* 0x0000041804157981 */ /* 0x000f28000c1e1900 */
[----:B------:R-:W5:Y:S04]  /*0840*/  LDG.E R8, desc[UR24][R8.64] ;  /* 0x0000001808087981 */ /* 0x000f68000c1e1900 */
[----:B------:R-:W5:Y:S04]  /*0850*/  LDG.E R23, desc[UR24][R4.64+0x8] ;  /* 0x0000081804177981 */ /* 0x000f68000c1e1900 */
[----:B------:R-:W3:Y:S01]  /*0860*/  LDG.E R2, desc[UR24][R2.64] ;  /* 0x0000001802027981 */ /* 0x000ee2000c1e1900 */
[----:B------:R-:W-:Y:S01]  /*0870*/  IADD3 R17, PT, PT, R17, 0x4, RZ ;  /* 0x0000000411117810 */ /* 0x000fe20007ffe0ff */
[----:B--2---:R-:W-:-:S04]  /*0880*/  FFMA R10, R19, R10, R22 ;  /* 0x0000000a130a7223 */ /* 0x004fc80000000016 */
[----:B----4-:R-:W-:-:S04]  /*0890*/  FFMA R10, R21, R6, R10 ;  /* 0x00000006150a7223 */ /* 0x010fc8000000000a */
[----:B-----5:R-:W-:-:S04]  /*08a0*/  FFMA R10, R23, R8, R10 ;  /* 0x00000008170a7223 */ /* 0x020fc8000000000a */
[----:B---3--:R-:W-:-:S07]  /*08b0*/  FFMA R22, R25, R2, R10 ;  /* 0x0000000219167223 */ /* 0x008fce000000000a */
.L_x_22:
[----:B------:R-:W-:Y:S05]  /*08c0*/  @!P1 BRA `(.L_x_21) ;  /* 0x0000000000749947 */ /* 0x000fea0003800000 */
[----:B------:R-:W-:Y:S01]  /*08d0*/  ISETP.NE.AND P0, PT, R12, 0x1, PT ;  /* 0x000000010c00780c */ /* 0x000fe20003f05270 */
[----:B------:R-:W0:Y:S01]  /*08e0*/  LDC.64 R10, c[0x0][0x398] ;  /* 0x0000e600ff0a7b82 */ /* 0x000e220000000a00 */
[----:B------:R-:W-:-:S04]  /*08f0*/  LOP3.LUT R15, R15, 0x1, RZ, 0xc0, !PT ;  /* 0x000000010f0f7812 */ /* 0x000fc800078ec0ff */
[----:B------:R-:W-:-:S03]  /*0900*/  ISETP.NE.U32.AND P1, PT, R15, 0x1, PT ;  /* 0x000000010f00780c */ /* 0x000fc60003f25070 */
[----:B------:R-:W1:Y:S04]  /*0910*/  LDC.64 R4, c[0x0][0x390] ;  /* 0x0000e400ff047b82 */ /* 0x000e680000000a00 */
[----:B------:R-:W-:-:S04]  /*0920*/  @P0 IMAD.IADD R15, R14, 0x1, R17 ;  /* 0x000000010e0f0824 */ /* 0x000fc800078e0211 */
[----:B------:R-:W2:Y:S08]  /*0930*/  @P0 LDC R8, c[0x0][0x384] ;  /* 0x0000e100ff080b82 */ /* 0x000eb00000000800 */
[----:B------:R-:W3:Y:S08]  /*0940*/  @!P1 LDC R16, c[0x0][0x384] ;  /* 0x0000e100ff109b82 */ /* 0x000ef00000000800 */
[----:B------:R-:W4:Y:S01]  /*0950*/  LDC.64 R6, c[0x0][0x390] ;  /* 0x0000e400ff067b82 */ /* 0x000f220000000a00 */
[----:B-1----:R-:W-:-:S07]  /*0960*/  @P0 IMAD.WIDE R4, R15, 0x4, R4 ;  /* 0x000000040f040825 */ /* 0x002fce00078e0204 */
[----:B------:R-:W1:Y:S01]  /*0970*/  LDC.64 R2, c[0x0][0x398] ;  /* 0x0000e600ff027b82 */ /* 0x000e620000000a00 */
[C---:B--2---:R-:W-:Y:S01]  /*0980*/  @P0 IMAD R9, R17.reuse, R8, UR4 ;  /* 0x0000000411090e24 */ /* 0x044fe2000f8e0208 */
[----:B------:R-:W-:-:S04]  /*0990*/  @P0 IADD3 R17, PT, PT, R17, 0x2, RZ ;  /* 0x0000000211110810 */ /* 0x000fc80007ffe0ff */
[C---:B------:R-:W-:Y:S01]  /*09a0*/  @P0 IADD3 R19, PT, PT, R9.reuse, R8, RZ ;  /* 0x0000000809130210 */ /* 0x040fe20007ffe0ff */
[----:B0-----:R-:W-:Y:S01]  /*09b0*/  @P0 IMAD.WIDE.U32 R8, R9, 0x4, R10 ;  /* 0x0000000409080825 */ /* 0x001fe200078e000a */
[----:B------:R-:W-:-:S03]  /*09c0*/  @!P1 IADD3 R15, PT, PT, R14, R17, RZ ;  /* 0x000000110e0f9210 */ /* 0x000fc60007ffe0ff */
[----:B------:R-:W-:Y:S02]  /*09d0*/  @P0 IMAD.WIDE.U32 R10, R19, 0x4, R10 ;  /* 0x00000004130a0825 */ /* 0x000fe400078e000a */
[----:B------:R-:W2:Y:S02]  /*09e0*/  @P0 LDG.E R8, desc[UR24][R8.64] ;  /* 0x0000001808080981 */ /* 0x000ea4000c1e1900 */
[----:B---3--:R-:W-:Y:S02]  /*09f0*/  @!P1 IMAD R17, R17, R16, UR4 ;  /* 0x0000000411119e24 */ /* 0x008fe4000f8e0210 */
[----:B------:R-:W2:Y:S01]  /*0a00*/  @P0 LDG.E R19, desc[UR24][R4.64] ;  /* 0x0000001804130981 */ /* 0x000ea2000c1e1900 */
[----:B----4-:R-:W-:-:S03]  /*0a10*/  @!P1 IMAD.WIDE R6, R15, 0x4, R6 ;  /* 0x000000040f069825 */ /* 0x010fc600078e0206 */
[----:B------:R-:W3:Y:S01]  /*0a20*/  @P0 LDG.E R10, desc[UR24][R10.64] ;  /* 0x000000180a0a0981 */ /* 0x000ee2000c1e1900 */
[----:B-1----:R-:W-:-:S03]  /*0a30*/  @!P1 IMAD.WIDE.U32 R2, R17, 0x4, R2 ;  /* 0x0000000411029825 */ /* 0x002fc600078e0002 */
[----:B------:R-:W3:Y:S04]  /*0a40*/  @P0 LDG.E R16, desc[UR24][R4.64+0x4] ;  /* 0x0000041804100981 */ /* 0x000ee8000c1e1900 */
[----:B------:R-:W4:Y:S04]  /*0a50*/  @!P1 LDG.E R7, desc[UR24][R6.64] ;  /* 0x0000001806079981 */ /* 0x000f28000c1e1900 */
[----:B------:R-:W4:Y:S01]  /*0a60*/  @!P1 LDG.E R2, desc[UR24][R2.64] ;  /* 0x0000001802029981 */ /* 0x000f22000c1e1900 */
[----:B--2---:R-:W-:-:S04]  /*0a70*/  @P0 FFMA R19, R19, R8, R22 ;  /* 0x0000000813130223 */ /* 0x004fc80000000016 */
[----:B---3--:R-:W-:-:S04]  /*0a80*/  @P0 FFMA R22, R16, R10, R19 ;  /* 0x0000000a10160223 */ /* 0x008fc80000000013 */
[----:B----4-:R-:W-:-:S07]  /*0a90*/  @!P1 FFMA R22, R7, R2, R22 ;  /* 0x0000000207169223 */ /* 0x010fce0000000016 */
.L_x_21:
[----:B------:R-:W0:Y:S01]  /*0aa0*/  LDCU UR6, c[0x0][0x384] ;  /* 0x00007080ff0677ac */ /* 0x000e220008000800 */
[----:B------:R-:W1:Y:S01]  /*0ab0*/  LDC.64 R2, c[0x0][0x3a0] ;  /* 0x0000e800ff027b82 */ /* 0x000e620000000a00 */
[----:B0-----:R-:W-:-:S04]  /*0ac0*/  IMAD.U32 R4, RZ, RZ, UR6 ;  /* 0x00000006ff047e24 */ /* 0x001fc8000f8e00ff */
[----:B------:R-:W-:Y:S01]  /*0ad0*/  IMAD R5, R13, R4, UR4 ;  /* 0x000000040d057e24 */ /* 0x000fe2000f8e0204 */
[----:B------:R-:W-:-:S03]  /*0ae0*/  UIADD3 UR4, UPT, UPT, UR4, 0x1, URZ ;  /* 0x0000000104047890 */ /* 0x000fc6000fffe0ff */
[----:B-1----:R-:W-:Y:S01]  /*0af0*/  IMAD.WIDE R2, R5, 0x4, R2 ;  /* 0x0000000405027825 */ /* 0x002fe200078e0202 */
[----:B------:R-:W-:-:S04]  /*0b00*/  UISETP.NE.AND UP0, UPT, UR4, UR6, UPT ;  /* 0x000000060400728c */ /* 0x000fc8000bf05270 */
[----:B------:R0:W-:Y:S05]  /*0b10*/  STG.E desc[UR24][R2.64], R22 ;  /* 0x0000001602007986 */ /* 0x0001ea000c101918 */
[----:B------:R-:W-:Y:S05]  /*0b20*/  BRA.U UP0, `(.L_x_23) ;  /* 0xfffffff500a07547 */ /* 0x000fea000b83ffff */
[----:B------:R-:W-:-:S04]  /*0b30*/  IADD3 R13, PT, PT, R13, 0x1, RZ ;  /* 0x000000010d0d7810 */ /* 0x000fc80007ffe0ff */
[----:B------:R-:W-:-:S13]  /*0b40*/  ISETP.NE.AND P0, PT, R13, R0, PT ;  /* 0x000000000d00720c */ /* 0x000fda0003f05270 */
[----:B------:R-:W-:Y:S05]  /*0b50*/  @!P0 EXIT ;  /* 0x000000000000894d */ /* 0x000fea0003800000 */
[----:B------:R-:W-:Y:S05]  /*0b60*/  BRA `(.L_x_24) ;  /* 0xfffffff400847947 */ /* 0x000fea000383ffff */
.L_x_18:
[----:B------:R-:W-:Y:S02]  /*0b70*/  ULOP3.LUT UR5, UR11, 0x7, URZ, 0xc0, !UPT ;  /* 0x000000070b057892 */ /* 0x000fe4000f8ec0ff */
[----:B------:R-:W-:Y:S02]  /*0b80*/  ULOP3.LUT UR7, UR11, 0x3, URZ, 0xc0, !UPT ;  /* 0x000000030b077892 */ /* 0x000fe4000f8ec0ff */
[----:B------:R-:W-:Y:S02]  /*0b90*/  UIADD3 UR6, UPT, UPT, UR5, -0x1, URZ ;  /* 0xffffffff05067890 */ /* 0x000fe4000fffe0ff */
[----:B------:R-:W-:Y:S02]  /*0ba0*/  ULOP3.LUT UR4, UR11, 0x7ffffff8, URZ, 0xc0, !UPT ;  /* 0x7ffffff80b047892 */ /* 0x000fe4000f8ec0ff */
[----:B------:R-:W-:-:S11]  /*0bb0*/  UISETP.GE.U32.AND UP0, UPT, UR6, 0x3, UPT ;  /* 0x000000030600788c */ /* 0x000fd6000bf06070 */
.L_x_29:
[----:B0-----:R-:W0:Y:S01]  /*0bc0*/  LDC R8, c[0x0][0x384] ;  /* 0x0000e100ff087b82 */ /* 0x001e220000000800 */
[----:B------:R-:W-:Y:S01]  /*0bd0*/  MOV R7, R13 ;  /* 0x0000000d00077202 */ /* 0x000fe20000000f00 */
[----:B------:R-:W-:Y:S01]  /*0be0*/  IMAD.MOV.U32 R6, RZ, RZ, RZ ;  /* 0x000000ffff067224 */ /* 0x000fe200078e00ff */
[----:B------:R-:W-:-:S04]  /*0bf0*/  IADD3 R13, PT, PT, R13, 0x1, RZ ;  /* 0x000000010d0d7810 */ /* 0x000fc80007ffe0ff */
[----:B------:R-:W-:Y:S02]  /*0c00*/  ISETP.NE.AND P0, PT, R13, R0, PT ;  /* 0x000000000d00720c */ /* 0x000fe40003f05270 */
[----:B0-----:R-:W-:-:S13]  /*0c10*/  ISETP.GE.U32.AND P1, PT, R8, 0x8, PT ;  /* 0x000000080800780c */ /* 0x001fda0003f26070 */
[----:B-12---:R-:W-:Y:S05]  /*0c20*/  @!P1 BRA `(.L_x_25) ;  /* 0x0000000000409947 */ /* 0x006fea0003800000 */
[----:B------:R-:W0:Y:S01]  /*0c30*/  LDC.64 R4, c[0x0][0x3a0] ;  /* 0x0000e800ff047b82 */ /* 0x000e220000000a00 */
[----:B------:R-:W-:-:S07]  /*0c40*/  HFMA2 R6, -RZ, RZ, 0, 0 ;  /* 0x00000000ff067431 */ /* 0x000fce00000001ff */
.L_x_26:
[----:B-1----:R-:W-:Y:S01]  /*0c50*/  IMAD R3, R7, R8, R6 ;  /* 0x0000000807037224 */ /* 0x002fe200078e0206 */
[----:B------:R-:W-:-:S03]  /*0c60*/  IADD3 R6, PT, PT, R6, 0x8, RZ ;  /* 0x0000000806067810 */ /* 0x000fc60007ffe0ff */
[----:B0-----:R-:W-:Y:S01]  /*0c70*/  IMAD.WIDE R2, R3, 0x4, R4 ;  /* 0x0000000403027825 */ /* 0x001fe200078e0204 */
[----:B------:R-:W-:-:S04]  /*0c80*/  ISETP.NE.AND P1, PT, R6, UR4, PT ;  /* 0x0000000406007c0c */ /* 0x000fc8000bf25270 */
        /* <DEDUP_REMOVED lines=9> */
[----:B------:R-:W-:-:S07]  /*0d20*/  MOV R6, UR4 ;  /* 0x0000000400067c02 */ /* 0x000fce0008000f00 */
.L_x_25:
[----:B------:R-:W-:-:S09]  /*0d30*/  UISETP.NE.AND UP1, UPT, UR5, URZ, UPT ;  /* 0x000000ff0500728c */ /* 0x000fd2000bf25270 */
[----:B------:R-:W-:Y:S05]  /*0d40*/  BRA.U !UP1, `(.L_x_27) ;  /* 0x0000000109687547 */ /* 0x000fea000b800000 */
[----:B------:R-:W-:Y:S01]  /*0d50*/  UISETP.NE.AND UP1, UPT, UR7, URZ, UPT ;  /* 0x000000ff0700728c */ /* 0x000fe2000bf25270 */
[----:B------:R-:W-:Y:S10]  /*0d60*/  BRA.U !UP0, `(.L_x_28) ;  /* 0x0000000108207547 */ /* 0x000ff4000b800000 */
[----:B-1----:R-:W0:Y:S01]  /*0d70*/  LDC.64 R2, c[0x0][0x3a0] ;  /* 0x0000e800ff027b82 */ /* 0x002e220000000a00 */
[----:B------:R-:W-:Y:S02]  /*0d80*/  IMAD R5, R7, R8, R6 ;  /* 0x0000000807057224 */ /* 0x000fe400078e0206 */
[----:B------:R-:W-:Y:S02]  /*0d90*/  VIADD R6, R6, 0x4 ;  /* 0x0000000406067836 */ /* 0x000fe40000000000 */
[----:B0-----:R-:W-:-:S05]  /*0da0*/  IMAD.WIDE R2, R5, 0x4, R2 ;  /* 0x0000000405027825 */ /* 0x001fca00078e0202 */
[----:B------:R0:W-:Y:S04]  /*0db0*/  STG.E desc[UR24][R2.64], RZ ;  /* 0x000000ff02007986 */ /* 0x0001e8000c101918 */
[----:B------:R0:W-:Y:S04]  /*0dc0*/  STG.E desc[UR24][R2.64+0x4], RZ ;  /* 0x000004ff02007986 */ /* 0x0001e8000c101918 */
[----:B------:R0:W-:Y:S04]  /*0dd0*/  STG.E desc[UR24][R2.64+0x8], RZ ;  /* 0x000008ff02007986 */ /* 0x0001e8000c101918 */
[----:B------:R0:W-:Y:S02]  /*0de0*/  STG.E desc[UR24][R2.64+0xc], RZ ;  /* 0x00000cff02007986 */ /* 0x0001e4000c101918 */
.L_x_28:
[----:B------:R-:W-:Y:S05]  /*0df0*/  BRA.U !UP1, `(.L_x_27) ;  /* 0x00000001093c7547 */ /* 0x000fea000b800000 */
[----:B------:R-:W-:Y:S01]  /*0e00*/  LOP3.LUT P1, RZ, R8, 0x1, RZ, 0xc0, !PT ;  /* 0x0000000108ff7812 */ /* 0x000fe2000782c0ff */
[----:B------:R-:W-:-:S06]  /*0e10*/  UISETP.NE.AND UP1, UPT, UR7, 0x1, UPT ;  /* 0x000000010700788c */ /* 0x000fcc000bf25270 */
[----:B------:R-:W-:-:S05]  /*0e20*/  PLOP3.LUT P2, PT, PT, PT, UP1, 0x80, 0x8 ;  /* 0x000000000008781c */ /* 0x000fca0003f4f018 */
[----:B------:R-:W2:Y:S01]  /*0e30*/  @UP1 LDCU.64 UR8, c[0x0][0x3a0] ;  /* 0x00007400ff0817ac */ /* 0x000ea20008000a00 */
[----:B01----:R-:W0:Y:S07]  /*0e40*/  @P1 LDC.64 R2, c[0x0][0x3a0] ;  /* 0x0000e800ff021b82 */ /* 0x003e2e0000000a00 */
[----:B------:R-:W-:Y:S01]  /*0e50*/  @P2 IMAD R9, R7, R8, R6 ;  /* 0x0000000807092224 */ /* 0x000fe200078e0206 */
[----:B------:R-:W-:-:S05]  /*0e60*/  @P2 IADD3 R6, PT, PT, R6, 0x2, RZ ;  /* 0x0000000206062810 */ /* 0x000fca0007ffe0ff */
[----:B------:R-:W-:Y:S01]  /*0e70*/  @P1 IMAD R7, R7, R8, R6 ;  /* 0x0000000807071224 */ /* 0x000fe200078e0206 */
[----:B--2---:R-:W-:Y:S02]  /*0e80*/  MOV R4, UR8 ;  /* 0x0000000800047c02 */ /* 0x004fe40008000f00 */
[----:B------:R-:W-:-:S03]  /*0e90*/  MOV R5, UR9 ;  /* 0x0000000900057c02 */ /* 0x000fc60008000f00 */
[----:B------:R-:W-:-:S04]  /*0ea0*/  @P2 IMAD.WIDE R4, R9, 0x4, R4 ;  /* 0x0000000409042825 */ /* 0x000fc800078e0204 */
[----:B0-----:R-:W-:Y:S01]  /*0eb0*/  @P1 IMAD.WIDE R2, R7, 0x4, R2 ;  /* 0x0000000407021825 */ /* 0x001fe200078e0202 */
[----:B------:R2:W-:Y:S04]  /*0ec0*/  @P2 STG.E desc[UR24][R4.64], RZ ;  /* 0x000000ff04002986 */ /* 0x0005e8000c101918 */
[----:B------:R2:W-:Y:S04]  /*0ed0*/  @P2 STG.E desc[UR24][R4.64+0x4], RZ ;  /* 0x000004ff04002986 */ /* 0x0005e8000c101918 */
[----:B------:R2:W-:Y:S02]  /*0ee0*/  @P1 STG.E desc[UR24][R2.64], RZ ;  /* 0x000000ff02001986 */ /* 0x0005e4000c101918 */
.L_x_27:
[----:B------:R-:W-:Y:S05]  /*0ef0*/  @P0 BRA `(.L_x_29) ;  /* 0xfffffffc00300947 */ /* 0x000fea000383ffff */
[----:B------:R-:W-:Y:S05]  /*0f00*/  EXIT ;  /* 0x000000000000794d */ /* 0x000fea0003800000 */
.L_x_30:
        /* <DEDUP_REMOVED lines=15> */
.L_x_42:


//--------------------- .text._Z17matmul_single_rowiiiPKfS0_Pf --------------------------
	.section	.text._Z17matmul_single_rowiiiPKfS0_Pf,"ax",@progbits
	.align	128
        .global         _Z17matmul_single_rowiiiPKfS0_Pf
        .type           _Z17matmul_single_rowiiiPKfS0_Pf,@function
        .size           _Z17matmul_single_rowiiiPKfS0_Pf,(.L_x_43 - _Z17matmul_single_rowiiiPKfS0_Pf)
        .other          _Z17matmul_single_rowiiiPKfS0_Pf,@"STO_CUDA_ENTRY STV_DEFAULT"
_Z17matmul_single_rowiiiPKfS0_Pf:
.text._Z17matmul_single_rowiiiPKfS0_Pf:
[----:B------:R-:W-:Y:S01]  /*0000*/  LDC R1, c[0x0][0x37c] ;  /* 0x0000df00ff017b82 */ /* 0x000fe20000000800 */
[----:B------:R-:W0:Y:S07]  /*0010*/  S2R R3, SR_TID.X ;  /* 0x0000000000037919 */ /* 0x000e2e0000002100 */
[----:B------:R-:W0:Y:S01]  /*0020*/  S2UR UR4, SR_CTAID.X ;  /* 0x00000000000479c3 */ /* 0x000e220000002500 */
[----:B------:R-:W1:Y:S07]  /*0030*/  LDCU.64 UR6, c[0x0][0x380] ;  /* 0x00007000ff0677ac */ /* 0x000e6e0008000a00 */
[----:B------:R-:W0:Y:S01]  /*0040*/  LDC R0, c[0x0][0x360] ;  /* 0x0000d800ff007b82 */ /* 0x000e220000000800 */
[----:B-1----:R-:W-:-:S06]  /*0050*/  UISETP.GE.AND UP0, UPT, UR7, 0x1, UPT ;  /* 0x000000010700788c */ /* 0x002fcc000bf06270 */
[----:B------:R-:W-:Y:S01]  /*0060*/  PLOP3.LUT P0, PT, PT, PT, UP0, 0x80, 0x8 ;  /* 0x000000000008781c */ /* 0x000fe20003f0f008 */
[----:B0-----:R-:W-:-:S05]  /*0070*/  IMAD R0, R0, UR4, R3 ;  /* 0x0000000400007c24 */ /* 0x001fca000f8e0203 */
[----:B------:R-:W-:-:S13]  /*0080*/  ISETP.GE.OR P0, PT, R0, UR6, !P0 ;  /* 0x0000000600007c0c */ /* 0x000fda000c706670 */
[----:B------:R-:W-:Y:S05]  /*0090*/  @P0 EXIT ;  /* 0x000000000000094d */ /* 0x000fea0003800000 */
[----:B------:R-:W0:Y:S01]  /*00a0*/  LDC R3, c[0x0][0x388] ;  /* 0x0000e200ff037b82 */ /* 0x000e220000000800 */
[----:B------:R-:W1:Y:S01]  /*00b0*/  LDCU.64 UR22, c[0x0][0x358] ;  /* 0x00006b00ff1677ac */ /* 0x000e620008000a00 */
[----:B0-----:R-:W-:-:S13]  /*00c0*/  ISETP.GE.AND P0, PT, R3, 0x1, PT ;  /* 0x000000010300780c */ /* 0x001fda0003f06270 */
[----:B-1----:R-:W-:Y:S05]  /*00d0*/  @!P0 BRA `(.L_x_31) ;  /* 0x00000008007c8947 */ /* 0x002fea0003800000 */
[C---:B------:R-:W-:Y:S01]  /*00e0*/  LOP3.LUT R12, R3.reuse, 0x7ffffff8, RZ, 0xc0, !PT ;  /* 0x7ffffff8030c7812 */ /* 0x040fe200078ec0ff */
[----:B------:R-:W-:Y:S01]  /*00f0*/  IMAD R13, R0, R3, RZ ;  /* 0x00000003000d7224 */ /* 0x000fe200078e02ff */
[C---:B------:R-:W-:Y:S01]  /*0100*/  LOP3.LUT R24, R3.reuse, 0x7, RZ, 0xc0, !PT ;  /* 0x0000000703187812 */ /* 0x040fe200078ec0ff */
[----:B------:R-:W-:Y:S01]  /*0110*/  USHF.L.U32 UR5, UR7, 0x3, URZ ;  /* 0x0000000307057899 */ /* 0x000fe200080006ff */
[----:B------:R-:W-:Y:S01]  /*0120*/  LOP3.LUT R14, R3, 0x3, RZ, 0xc0, !PT ;  /* 0x00000003030e7812 */ /* 0x000fe200078ec0ff */
[----:B------:R-:W-:Y:S01]  /*0130*/  UMOV UR4, URZ ;  /* 0x000000ff00047c82 */ /* 0x000fe20008000000 */
[----:B------:R-:W-:-:S09]  /*0140*/  IADD3 R15, PT, PT, -R12, RZ, RZ ;  /* 0x000000ff0c0f7210 */ /* 0x000fd20007ffe1ff */
.L_x_36:
[----:B------:R-:W0:Y:S01]  /*0150*/  LDC R25, c[0x0][0x388] ;  /* 0x0000e200ff197b82 */ /* 0x000e220000000800 */
[----:B------:R-:W-:Y:S01]  /*0160*/  HFMA2 R22, -RZ, RZ, 0, 0 ;  /* 0x00000000ff167431 */ /* 0x000fe200000001ff */
[----:B------:R-:W-:Y:S02]  /*0170*/  MOV R4, RZ ;  /* 0x000000ff00047202 */ /* 0x000fe40000000f00 */
[----:B0-----:R-:W-:-:S13]  /*0180*/  ISETP.GE.U32.AND P0, PT, R25, 0x8, PT ;  /* 0x000000081900780c */ /* 0x001fda0003f06070 */
[----:B------:R-:W-:Y:S05]  /*0190*/  @!P0 BRA `(.L_x_32) ;  /* 0x00000004002c8947 */ /* 0x000fea0003800000 */
[----:B------:R-:W0:Y:S01]  /*01a0*/  LDCU UR6, c[0x0][0x384] ;  /* 0x00007080ff0677ac */ /* 0x000e220008000800 */
[----:B------:R-:W-:Y:S01]  /*01b0*/  IMAD.MOV.U32 R22, RZ, RZ, RZ ;  /* 0x000000ffff167224 */ /* 0x000fe200078e00ff */
[----:B------:R-:W-:Y:S01]  /*01c0*/  MOV R16, R13 ;  /* 0x0000000d00107202 */ /* 0x000fe20000000f00 */
[----:B------:R-:W1:Y:S01]  /*01d0*/  LDCU.64 UR24, c[0x0][0x398] ;  /* 0x00007300ff1877ac */ /* 0x000e620008000a00 */
[----:B------:R-:W-:Y:S01]  /*01e0*/  MOV R17, R15 ;  /* 0x0000000f00117202 */ /* 0x000fe20000000f00 */
[----:B0-----:R-:W-:Y:S02]  /*01f0*/  UIADD3 UR7, UPT, UPT, UR4, UR6, URZ ;  /* 0x0000000604077290 */ /* 0x001fe4000fffe0ff */
[----:B------:R-:W-:Y:S02]  /*0200*/  ULEA UR8, UR6, UR4, 0x1 ;  /* 0x0000000406087291 */ /* 0x000fe4000f8e08ff */
[----:B------:R-:W-:Y:S02]  /*0210*/  UIMAD UR9, UR6, 0x3, UR4 ;  /* 0x00000003060978a4 */ /* 0x000fe4000f8e0204 */
[----:B------:R-:W-:-:S02]  /*0220*/  ULEA UR10, UR6, UR4, 0x2 ;  /* 0x00000004060a7291 */ /* 0x000fc4000f8e10ff */
[----:B------:R-:W-:Y:S02]  /*0230*/  UIMAD UR11, UR6, 0x5, UR4 ;  /* 0x00000005060b78a4 */ /* 0x000fe4000f8e0204 */
[----:B------:R-:W-:Y:S02]  /*0240*/  UIMAD UR12, UR6, 0x6, UR4 ;  /* 0x00000006060c78a4 */ /* 0x000fe4000f8e0204 */
[----:B------:R-:W-:Y:S02]  /*0250*/  UIMAD UR6, UR6, 0x7, UR4 ;  /* 0x00000007060678a4 */ /* 0x000fe4000f8e0204 */
[----:B-1----:R-:W-:-:S12]  /*0260*/  UIMAD.WIDE.U32 UR14, UR4, 0x4, UR24 ;  /* 0x00000004040e78a5 */ /* 0x002fd8000f8e0018 */
.L_x_33:
[----:B------:R-:W0:Y:S01]  /*0270*/  LDC.64 R2, c[0x0][0x390] ;  /* 0x0000e400ff027b82 */ /* 0x000e220000000a00 */
[----:B------:R-:W-:Y:S01]  /*0280*/  MOV R28, UR14 ;  /* 0x0000000e001c7c02 */ /* 0x000fe20008000f00 */
[----:B------:R-:W-:-:S05]  /*0290*/  IMAD.U32 R29, RZ, RZ, UR15 ;  /* 0x0000000fff1d7e24 */ /* 0x000fca000f8e00ff */
[----:B------:R-:W2:Y:S01]  /*02a0*/  LDG.E R28, desc[UR22][R28.64] ;  /* 0x000000161c1c7981 */ /* 0x000ea2000c1e1900 */
[----:B0-----:R-:W-:-:S05]  /*02b0*/  IMAD.WIDE R2, R16, 0x4, R2 ;  /* 0x0000000410027825 */ /* 0x001fca00078e0202 */
[----:B------:R-:W2:Y:S01]  /*02c0*/  LDG.E R27, desc[UR22][R2.64] ;  /* 0x00000016021b7981 */ /* 0x000ea2000c1e1900 */
[----:B------:R-:W-:Y:S02]  /*02d0*/  UIMAD.WIDE.U32 UR16, UR7, 0x4, UR24 ;  /* 0x00000004071078a5 */ /* 0x000fe4000f8e0018 */
[----:B------:R-:W-:Y:S01]  /*02e0*/  UIMAD.WIDE.U32 UR18, UR8, 0x4, UR24 ;  /* 0x00000004081278a5 */ /* 0x000fe2000f8e0018 */
[----:B------:R-:W3:Y:S03]  /*02f0*/  LDG.E R21, desc[UR22][R2.64+0x8] ;  /* 0x0000081602157981 */ /* 0x000ee6000c1e1900 */
[----:B------:R-:W-:Y:S01]  /*0300*/  MOV R18, UR16 ;  /* 0x0000001000127c02 */ /* 0x000fe20008000f00 */
[----:B------:R-:W-:Y:S01]  /*0310*/  UIMAD.WIDE.U32 UR20, UR10, 0x4, UR24 ;  /* 0x000000040a1478a5 */ /* 0x000fe2000f8e0018 */
[----:B------:R-:W-:Y:S01]  /*0320*/  MOV R19, UR17 ;  /* 0x0000001100137c02 */ /* 0x000fe20008000f00 */
[----:B------:R-:W-:Y:S01]  /*0330*/  UIMAD.WIDE.U32 UR16, UR9, 0x4, UR24 ;  /* 0x00000004091078a5 */ /* 0x000fe2000f8e0018 */
[----:B------:R-:W-:Y:S01]  /*0340*/  MOV R10, UR18 ;  /* 0x00000012000a7c02 */ /* 0x000fe20008000f00 */
[----:B------:R-:W-:Y:S01]  /*0350*/  IMAD.U32 R11, RZ, RZ, UR19 ;  /* 0x00000013ff0b7e24 */ /* 0x000fe2000f8e00ff */
[----:B------:R-:W4:Y:S03]  /*0360*/  LDG.E R23, desc[UR22][R2.64+0xc] ;  /* 0x00000c1602177981 */ /* 0x000f26000c1e1900 */
[----:B------:R-:W-:Y:S01]  /*0370*/  MOV R8, UR16 ;  /* 0x0000001000087c02 */ /* 0x000fe20008000f00 */
[----:B------:R-:W5:Y:S01]  /*0380*/  LDG.E R18, desc[UR22][R18.64] ;  /* 0x0000001612127981 */ /* 0x000f62000c1e1900 */
[----:B------:R-:W-:Y:S01]  /*0390*/  MOV R9, UR17 ;  /* 0x0000001100097c02 */ /* 0x000fe20008000f00 */
[----:B------:R-:W-:-:S02]  /*03a0*/  UIMAD.WIDE.U32 UR16, UR11, 0x4, UR24 ;  /* 0x000000040b1078a5 */ /* 0x000fc4000f8e0018 */
[----:B------:R0:W3:Y:S04]  /*03b0*/  LDG.E R20, desc[UR22][R10.64] ;  /* 0x000000160a147981 */ /* 0x0000e8000c1e1900 */
[----:B------:R-:W4:Y:S04]  /*03c0*/  LDG.E R29, desc[UR22][R2.64+0x10] ;  /* 0x00001016021d7981 */ /* 0x000f28000c1e1900 */
[----:B------:R-:W5:Y:S01]  /*03d0*/  LDG.E R19, desc[UR22][R2.64+0x4] ;  /* 0x0000041602137981 */ /* 0x000f62000c1e1900 */
[----:B------:R-:W-:Y:S02]  /*03e0*/  MOV R6, UR16 ;  /* 0x0000001000067c02 */ /* 0x000fe40008000f00 */
[----:B------:R-:W-:Y:S01]  /*03f0*/  MOV R7, UR17 ;  /* 0x0000001100077c02 */ /* 0x000fe20008000f00 */
[----:B------:R-:W-:Y:S01]  /*0400*/  UIMAD.WIDE.U32 UR16, UR12, 0x4, UR24 ;  /* 0x000000040c1078a5 */ /* 0x000fe2000f8e0018 */
[----:B------:R-:W-:Y:S01]  /*0410*/  MOV R4, UR20 ;  /* 0x0000001400047c02 */ /* 0x000fe20008000f00 */
[----:B------:R-:W-:Y:S01]  /*0420*/  IMAD.U32 R5, RZ, RZ, UR21 ;  /* 0x00000015ff057e24 */ /* 0x000fe2000f8e00ff */
[----:B------:R1:W4:Y:S03]  /*0430*/  LDG.E R26, desc[UR22][R8.64] ;  /* 0x00000016081a7981 */ /* 0x000326000c1e1900 */
[----:B0-----:R-:W-:Y:S01]  /*0440*/  MOV R10, UR16 ;  /* 0x00000010000a7c02 */ /* 0x001fe20008000f00 */
[----:B------:R-:W-:Y:S01]  /*0450*/  IMAD.U32 R11, RZ, RZ, UR17 ;  /* 0x00000011ff0b7e24 */ /* 0x000fe2000f8e00ff */
[----:B------:R-:W4:Y:S01]  /*0460*/  LDG.E R4, desc[UR22][R4.64] ;  /* 0x0000001604047981 */ /* 0x000f22000c1e1900 */
[----:B------:R-:W-:-:S03]  /*0470*/  UIMAD.WIDE.U32 UR16, UR6, 0x4, UR24 ;  /* 0x00000004061078a5 */ /* 0x000fc6000f8e0018 */
[----:B------:R-:W4:Y:S03]  /*0480*/  LDG.E R6, desc[UR22][R6.64] ;  /* 0x0000001606067981 */ /* 0x000f26000c1e1900 */
[----:B-1----:R-:W-:Y:S01]  /*0490*/  MOV R8, UR16 ;  /* 0x0000001000087c02 */ /* 0x002fe20008000f00 */
[----:B------:R-:W4:Y:S01]  /*04a0*/  LDG.E R11, desc[UR22][R10.64] ;  /* 0x000000160a0b7981 */ /* 0x000f22000c1e1900 */
[----:B------:R-:W-:-:S03]  /*04b0*/  MOV R9, UR17 ;  /* 0x0000001100097c02 */ /* 0x000fc60008000f00 */
[----:B------:R-:W4:Y:S04]  /*04c0*/  LDG.E R5, desc[UR22][R2.64+0x1c] ;  /* 0x00001c1602057981 */ /* 0x000f28000c1e1900 */
[----:B------:R-:W4:Y:S01]  /*04d0*/  LDG.E R8, desc[UR22][R8.64] ;  /* 0x0000001608087981 */ /* 0x000f22000c1e1900 */
[----:B--2---:R-:W-:-:S03]  /*04e0*/  FFMA R28, R27, R28, R22 ;  /* 0x0000001c1b1c7223 */ /* 0x004fc60000000016 */
[----:B------:R-:W2:Y:S04]  /*04f0*/  LDG.E R27, desc[UR22][R2.64+0x14] ;  /* 0x00001416021b7981 */ /* 0x000ea8000c1e1900 */
[----:B------:R-:W2:Y:S01]  /*0500*/  LDG.E R22, desc[UR22][R2.64+0x18] ;  /* 0x0000181602167981 */ /* 0x000ea2000c1e1900 */
[----:B------:R-:W-:-:S04]  /*0510*/  IADD3 R17, PT, PT, R17, 0x8, RZ ;  /* 0x0000000811117810 */ /* 0x000fc80007ffe0ff */
[----:B------:R-:W-:Y:S01]  /*0520*/  ISETP.NE.AND P0, PT, R17, RZ, PT ;  /* 0x000000ff1100720c */ /* 0x000fe20003f05270 */
[----:B-----5:R-:W-:-:S04]  /*0530*/  FFMA R18, R19, R18, R28 ;  /* 0x0000001213127223 */ /* 0x020fc8000000001c */
[----:B---3--:R-:W-:-:S04]  /*0540*/  FFMA R18, R21, R20, R18 ;  /* 0x0000001415127223 */ /* 0x008fc80000000012 */
[----:B----4-:R-:W-:-:S04]  /*0550*/  FFMA R18, R23, R26, R18 ;  /* 0x0000001a17127223 */ /* 0x010fc80000000012 */
        /* <DEDUP_REMOVED lines=9> */
[----:B------:R-:W-:Y:S02]  /*05f0*/  VIADD R16, R16, 0x8 ;  /* 0x0000000810107836 */ /* 0x000fe40000000000 */
[----:B--2---:R-:W-:-:S04]  /*0600*/  FFMA R27, R27, R6, R4 ;  /* 0x000000061b1b7223 */ /* 0x004fc80000000004 */
[----:B------:R-:W-:-:S04]  /*0610*/  FFMA R22, R22, R11, R27 ;  /* 0x0000000b16167223 */ /* 0x000fc8000000001b */
[----:B------:R-:W-:Y:S01]  /*0620*/  FFMA R22, R5, R8, R22 ;  /* 0x0000000805167223 */ /* 0x000fe20000000016 */
[----:B------:R-:W-:Y:S06]  /*0630*/  @P0 BRA `(.L_x_33) ;  /* 0xfffffffc000c0947 */ /* 0x000fec000383ffff */
[----:B------:R-:W-:-:S07]  /*0640*/  MOV R4, R12 ;  /* 0x0000000c00047202 */ /* 0x000fce0000000f00 */
.L_x_32:
        /* <DEDUP_REMOVED lines=13> */
[CC--:B------:R-:W-:Y:S01]  /*0720*/  IADD3 R19, PT, PT, R9.reuse, R18.reuse, RZ ;  /* 0x0000001209137210 */ /* 0x0c0fe20007ffe0ff */
[----:B------:R-:W-:Y:S02]  /*0730*/  IMAD.WIDE.U32 R8, R9, 0x4, R2 ;  /* 0x0000000409087825 */ /* 0x000fe400078e0002 */
[----:B------:R-:W3:Y:S02]  /*0740*/  LDG.E R17, desc[UR22][R16.64] ;  /* 0x0000001610117981 */ /* 0x000ee4000c1e1900 */
[----:B--2---:R-:W-:Y:S02]  /*0750*/  IMAD.WIDE R6, R5, 0x4, R6 ;  /* 0x0000000405067825 */ /* 0x004fe400078e0206 */
[----:B------:R-:W2:Y:S02]  /*0760*/  LDG.E R8, desc[UR22][R8.64] ;  /* 0x0000001608087981 */ /* 0x000ea4000c1e1900 */
[C-C-:B------:R-:W-:Y:S01]  /*0770*/  IMAD.WIDE.U32 R10, R19.reuse, 0x4, R2.reuse ;  /* 0x00000004130a7825 */ /* 0x140fe200078e0002 */
[----:B------:R-:W-:Y:S01]  /*0780*/  IADD3 R19, PT, PT, R19, R18, RZ ;  /* 0x0000001213137210 */ /* 0x000fe20007ffe0ff */
[----:B------:R-:W3:Y:S04]  /*0790*/  LDG.E R5, desc[UR22][R6.64] ;  /* 0x0000001606057981 */ /* 0x000ee8000c1e1900 */
[----:B------:R-:W2:Y:S01]  /*07a0*/  LDG.E R18, desc[UR22][R6.64+0x4] ;  /* 0x0000041606127981 */ /* 0x000ea2000c1e1900 */
[----:B------:R-:W-:-:S03]  /*07b0*/  IMAD.WIDE.U32 R2, R19, 0x4, R2 ;  /* 0x0000000413027825 */ /* 0x000fc600078e0002 */
[----:B------:R-:W4:Y:S04]  /*07c0*/  LDG.E R10, desc[UR22][R10.64] ;  /* 0x000000160a0a7981 */ /* 0x000f28000c1e1900 */
[----:B------:R-:W4:Y:S04]  /*07d0*/  LDG.E R20, desc[UR22][R6.64+0x8] ;  /* 0x0000081606147981 */ /* 0x000f28000c1e1900 */
[----:B------:R-:W5:Y:S04]  /*07e0*/  LDG.E R26, desc[UR22][R6.64+0xc] ;  /* 0x00000c16061a7981 */ /* 0x000f68000c1e1900 */
[----:B------:R-:W5:Y:S01]  /*07f0*/  LDG.E R2, desc[UR22][R2.64] ;  /* 0x0000001602027981 */ /* 0x000f62000c1e1900 */
[----:B------:R-:W-:Y:S01]  /*0800*/  IADD3 R4, PT, PT, R4, 0x4, RZ ;  /* 0x0000000404047810 */ /* 0x000fe20007ffe0ff */
[----:B---3--:R-:W-:-:S04]  /*0810*/  FFMA R5, R5, R17, R22 ;  /* 0x0000001105057223 */ /* 0x008fc80000000016 */
[----:B--2---:R-:W-:-:S04]  /*0820*/  FFMA R5, R18, R8, R5 ;  /* 0x0000000812057223 */ /* 0x004fc80000000005 */
[----:B----4-:R-:W-:-:S04]  /*0830*/  FFMA R5, R20, R10, R5 ;  /* 0x0000000a14057223 */ /* 0x010fc80000000005 */
[----:B-----5:R-:W-:-:S07]  /*0840*/  FFMA R22, R26, R2, R5 ;  /* 0x000000021a167223 */ /* 0x020fce0000000005 */
.L_x_35:
[----:B------:R-:W-:Y:S05]  /*0850*/  @!P1 BRA `(.L_x_34) ;  /* 0x0000000000709947 */ /* 0x000fea0003800000 */
[----:B------:R-:W-:Y:S01]  /*0860*/  ISETP.NE.AND P0, PT, R14, 0x1, PT ;  /* 0x000000010e00780c */ /* 0x000fe20003f05270 */
[----:B------:R-:W0:Y:S01]  /*0870*/  LDC.64 R16, c[0x0][0x398] ;  /* 0x0000e600ff107b82 */ /* 0x000e220000000a00 */
[----:B------:R-:W-:-:S07]  /*0880*/  LOP3.LUT P1, RZ, R25, 0x1, RZ, 0xc0, !PT ;  /* 0x0000000119ff7812 */ /* 0x000fce000782c0ff */
[----:B------:R-:W1:Y:S04]  /*0890*/  LDC.64 R10, c[0x0][0x390] ;  /* 0x0000e400ff0a7b82 */ /* 0x000e680000000a00 */
[----:B------:R-:W-:-:S04]  /*08a0*/  @P0 IADD3 R5, PT, PT, R13, R4, RZ ;  /* 0x000000040d050210 */ /* 0x000fc80007ffe0ff */
[----:B------:R-:W2:Y:S08]  /*08b0*/  @P0 LDC R9, c[0x0][0x384] ;  /* 0x0000e100ff090b82 */ /* 0x000eb00000000800 */
[----:B------:R-:W3:Y:S08]  /*08c0*/  @P1 LDC R21, c[0x0][0x384] ;  /* 0x0000e100ff151b82 */ /* 0x000ef00000000800 */
[----:B------:R-:W4:Y:S01]  /*08d0*/  LDC.64 R2, c[0x0][0x390] ;  /* 0x0000e400ff027b82 */ /* 0x000f220000000a00 */
[----:B-1----:R-:W-:-:S07]  /*08e0*/  @P0 IMAD.WIDE R10, R5, 0x4, R10 ;  /* 0x00000004050a0825 */ /* 0x002fce00078e020a */
[----:B------:R-:W1:Y:S01]  /*08f0*/  LDC.64 R6, c[0x0][0x398] ;  /* 0x0000e600ff067b82 */ /* 0x000e620000000a00 */
[C---:B--2---:R-:W-:Y:S01]  /*0900*/  @P0 IMAD R8, R4.reuse, R9, UR4 ;  /* 0x0000000404080e24 */ /* 0x044fe2000f8e0209 */
[----:B------:R-:W-:-:S03]  /*0910*/  @P0 IADD3 R4, PT, PT, R4, 0x2, RZ ;  /* 0x0000000204040810 */ /* 0x000fc60007ffe0ff */
[C---:B------:R-:W-:Y:S01]  /*0920*/  @P0 IMAD.IADD R19, R8.reuse, 0x1, R9 ;  /* 0x0000000108130824 */ /* 0x040fe200078e0209 */
[----:B------:R-:W-:Y:S01]  /*0930*/  @P1 IADD3 R5, PT, PT, R13, R4, RZ ;  /* 0x000000040d051210 */ /* 0x000fe20007ffe0ff */
[----:B0-----:R-:W-:-:S04]  /*0940*/  @P0 IMAD.WIDE.U32 R8, R8, 0x4, R16 ;  /* 0x0000000408080825 */ /* 0x001fc800078e0010 */
[----:B------:R-:W-:Y:S02]  /*0950*/  @P0 IMAD.WIDE.U32 R16, R19, 0x4, R16 ;  /* 0x0000000413100825 */ /* 0x000fe400078e0010 */
[----:B------:R-:W2:Y:S02]  /*0960*/  @P0 LDG.E R8, desc[UR22][R8.64] ;  /* 0x0000001608080981 */ /* 0x000ea4000c1e1900 */
[----:B---3--:R-:W-:Y:S02]  /*0970*/  @P1 IMAD R19, R4, R21, UR4 ;  /* 0x0000000404131e24 */ /* 0x008fe4000f8e0215 */
[----:B------:R-:W2:Y:S01]  /*0980*/  @P0 LDG.E R21, desc[UR22][R10.64] ;  /* 0x000000160a150981 */ /* 0x000ea2000c1e1900 */
[----:B----4-:R-:W-:-:S03]  /*0990*/  @P1 IMAD.WIDE R2, R5, 0x4, R2 ;  /* 0x0000000405021825 */ /* 0x010fc600078e0202 */
[----:B------:R-:W3:Y:S01]  /*09a0*/  @P0 LDG.E R16, desc[UR22][R16.64] ;  /* 0x0000001610100981 */ /* 0x000ee2000c1e1900 */
[----:B-1----:R-:W-:-:S03]  /*09b0*/  @P1 IMAD.WIDE.U32 R6, R19, 0x4, R6 ;  /* 0x0000000413061825 */ /* 0x002fc600078e0006 */
[----:B------:R-:W3:Y:S04]  /*09c0*/  @P0 LDG.E R4, desc[UR22][R10.64+0x4] ;  /* 0x000004160a040981 */ /* 0x000ee8000c1e1900 */
[----:B------:R-:W4:Y:S04]  /*09d0*/  @P1 LDG.E R3, desc[UR22][R2.64] ;  /* 0x0000001602031981 */ /* 0x000f28000c1e1900 */
[----:B------:R-:W4:Y:S01]  /*09e0*/  @P1 LDG.E R6, desc[UR22][R6.64] ;  /* 0x0000001606061981 */ /* 0x000f22000c1e1900 */
[----:B--2---:R-:W-:-:S04]  /*09f0*/  @P0 FFMA R21, R21, R8, R22 ;  /* 0x0000000815150223 */ /* 0x004fc80000000016 */
[----:B---3--:R-:W-:-:S04]  /*0a00*/  @P0 FFMA R22, R4, R16, R21 ;  /* 0x0000001004160223 */ /* 0x008fc80000000015 */
[----:B----4-:R-:W-:-:S07]  /*0a10*/  @P1 FFMA R22, R3, R6, R22 ;  /* 0x0000000603161223 */ /* 0x010fce0000000016 */
.L_x_34:
[----:B------:R-:W0:Y:S01]  /*0a20*/  LDCU UR6, c[0x0][0x384] ;  /* 0x00007080ff0677ac */ /* 0x000e220008000800 */
[----:B------:R-:W1:Y:S01]  /*0a30*/  LDC.64 R2, c[0x0][0x3a0] ;  /* 0x0000e800ff027b82 */ /* 0x000e620000000a00 */
[----:B0-----:R-:W-:-:S05]  /*0a40*/  MOV R5, UR6 ;  /* 0x0000000600057c02 */ /* 0x001fca0008000f00 */
[----:B------:R-:W-:Y:S01]  /*0a50*/  IMAD R5, R0, R5, UR4 ;  /* 0x0000000400057e24 */ /* 0x000fe2000f8e0205 */
[----:B------:R-:W-:-:S03]  /*0a60*/  UIADD3 UR4, UPT, UPT, UR4, 0x1, URZ ;  /* 0x0000000104047890 */ /* 0x000fc6000fffe0ff */
[----:B-1----:R-:W-:Y:S01]  /*0a70*/  IMAD.WIDE R2, R5, 0x4, R2 ;  /* 0x0000000405027825 */ /* 0x002fe200078e0202 */
[----:B------:R-:W-:-:S04]  /*0a80*/  UISETP.NE.AND UP0, UPT, UR4, UR6, UPT ;  /* 0x000000060400728c */ /* 0x000fc8000bf05270 */
[----:B------:R0:W-:Y:S02]  /*0a90*/  STG.E desc[UR22][R2.64], R22 ;  /* 0x0000001602007986 */ /* 0x0001e4000c101916 */
[----:B------:R-:W-:-:S13]  /*0aa0*/  PLOP3.LUT P0, PT, PT, PT, UP0, 0x80, 0x8 ;  /* 0x000000000008781c */ /* 0x000fda0003f0f008 */
[----:B0-----:R-:W-:Y:S05]  /*0ab0*/  @!P0 EXIT ;  /* 0x000000000000894d */ /* 0x001fea0003800000 */
[----:B------:R-:W-:Y:S05]  /*0ac0*/  BRA `(.L_x_36) ;  /* 0xfffffff400a07947 */ /* 0x000fea000383ffff */
.L_x_31:
[----:B------:R-:W-:Y:S02]  /*0ad0*/  UISETP.GE.U32.AND UP0, UPT, UR7, 0x8, UPT ;  /* 0x000000080700788c */ /* 0x000fe4000bf06070 */
[----:B------:R-:W-:Y:S01]  /*0ae0*/  ULOP3.LUT UR6, UR7, 0x7, URZ, 0xc0, !UPT ;  /* 0x0000000707067892 */ /* 0x000fe2000f8ec0ff */
[----:B------:R-:W-:-:S06]  /*0af0*/  UMOV UR4, URZ ;  /* 0x000000ff00047c82 */ /* 0x000fcc0008000000 */
[----:B------:R-:W-:Y:S05]  /*0b00*/  BRA.U !UP0, `(.L_x_37) ;  /* 0x0000000108447547 */ /* 0x000fea000b800000 */
[----:B------:R-:W0:Y:S01]  /*0b10*/  LDC.64 R4, c[0x0][0x3a0] ;  /* 0x0000e800ff047b82 */ /* 0x000e220000000a00 */
[----:B------:R-:W-:Y:S01]  /*0b20*/  ULOP3.LUT UR4, UR7, 0x7ffffff8, URZ, 0xc0, !UPT ;  /* 0x7ffffff807047892 */ /* 0x000fe2000f8ec0ff */
[----:B------:R-:W-:-:S11]  /*0b30*/  UMOV UR5, URZ ;  /* 0x000000ff00057c82 */ /* 0x000fd60008000000 */
.L_x_38:
[----:B-1----:R-:W-:Y:S01]  /*0b40*/  MOV R3, UR5 ;  /* 0x0000000500037c02 */ /* 0x002fe20008000f00 */
[----:B------:R-:W-:-:S04]  /*0b50*/  UIADD3 UR5, UPT, UPT, UR5, 0x8, URZ ;  /* 0x0000000805057890 */ /* 0x000fc8000fffe0ff */
[----:B------:R-:W-:Y:S01]  /*0b60*/  IMAD R3, R0, UR7, R3 ;  /* 0x0000000700037c24 */ /* 0x000fe2000f8e0203 */
[----:B------:R-:W-:-:S03]  /*0b70*/  UISETP.NE.AND UP0, UPT, UR5, UR4, UPT ;  /* 0x000000040500728c */ /* 0x000fc6000bf05270 */
[----:B0-----:R-:W-:-:S05]  /*0b80*/  IMAD.WIDE R2, R3, 0x4, R4 ;  /* 0x0000000403027825 */ /* 0x001fca00078e0204 */
        /* <DEDUP_REMOVED lines=8> */
[----:B------:R-:W-:Y:S05]  /*0c10*/  BRA.U UP0, `(.L_x_38) ;  /* 0xfffffffd00c87547 */ /* 0x000fea000b83ffff */
.L_x_37:
[----:B------:R-:W-:-:S13]  /*0c20*/  ISETP.NE.AND P0, PT, RZ, UR6, PT ;  /* 0x00000006ff007c0c */ /* 0x000fda000bf05270 */
[----:B------:R-:W-:Y:S05]  /*0c30*/  @!P0 EXIT ;  /* 0x000000000000894d */ /* 0x000fea0003800000 */
[----:B------:R-:W-:Y:S02]  /*0c40*/  UISETP.GE.U32.AND UP0, UPT, UR6, 0x4, UPT ;  /* 0x000000040600788c */ /* 0x000fe4000bf06070 */
[----:B------:R-:W-:-:S07]  /*0c50*/  ULOP3.LUT UR5, UR7, 0x3, URZ, 0xc0, !UPT ;  /* 0x0000000307057892 */ /* 0x000fce000f8ec0ff */
[----:B------:R-:W-:Y:S05]  /*0c60*/  BRA.U !UP0, `(.L_x_39) ;  /* 0x0000000108247547 */ /* 0x000fea000b800000 */
[----:B-1----:R-:W0:Y:S01]  /*0c70*/  LDC.64 R2, c[0x0][0x3a0] ;  /* 0x0000e800ff027b82 */ /* 0x002e220000000a00 */
[----:B------:R-:W-:Y:S01]  /*0c80*/  IMAD.U32 R5, RZ, RZ, UR4 ;  /* 0x00000004ff057e24 */ /* 0x000fe2000f8e00ff */
[----:B------:R-:W-:-:S03]  /*0c90*/  UIADD3 UR4, UPT, UPT, UR4, 0x4, URZ ;  /* 0x0000000404047890 */ /* 0x000fc6000fffe0ff */
[----:B------:R-:W-:-:S04]  /*0ca0*/  IMAD R5, R0, UR7, R5 ;  /* 0x0000000700057c24 */ /* 0x000fc8000f8e0205 */
[----:B0-----:R-:W-:-:S05]  /*0cb0*/  IMAD.WIDE R2, R5, 0x4, R2 ;  /* 0x0000000405027825 */ /* 0x001fca00078e0202 */
[----:B------:R0:W-:Y:S04]  /*0cc0*/  STG.E desc[UR22][R2.64], RZ ;  /* 0x000000ff02007986 */ /* 0x0001e8000c101916 */
[----:B------:R0:W-:Y:S04]  /*0cd0*/  STG.E desc[UR22][R2.64+0x4], RZ ;  /* 0x000004ff02007986 */ /* 0x0001e8000c101916 */
[----:B------:R0:W-:Y:S04]  /*0ce0*/  STG.E desc[UR22][R2.64+0x8], RZ ;  /* 0x000008ff02007986 */ /* 0x0001e8000c101916 */
[----:B------:R0:W-:Y:S02]  /*0cf0*/  STG.E desc[UR22][R2.64+0xc], RZ ;  /* 0x00000cff02007986 */ /* 0x0001e4000c101916 */
.L_x_39:
[----:B------:R-:W-:-:S13]  /*0d00*/  ISETP.NE.AND P0, PT, RZ, UR5, PT ;  /* 0x00000005ff007c0c */ /* 0x000fda000bf05270 */
[----:B------:R-:W-:Y:S05]  /*0d10*/  @!P0 EXIT ;  /* 0x000000000000894d */ /* 0x000fea0003800000 */
[----:B------:R-:W-:Y:S01]  /*0d20*/  UISETP.NE.AND UP0, UPT, UR5, 0x1, UPT ;  /* 0x000000010500788c */ /* 0x000fe2000bf05270 */
[----:B------:R-:W-:Y:S01]  /*0d30*/  MOV R5, UR4 ;  /* 0x0000000400057c02 */ /* 0x000fe20008000f00 */
[----:B------:R-:W-:-:S04]  /*0d40*/  ULOP3.LUT UR5, UR7, 0x1, URZ, 0xc0, !UPT ;  /* 0x0000000107057892 */ /* 0x000fc8000f8ec0ff */
[----:B------:R-:W-:Y:S01]  /*0d50*/  PLOP3.LUT P0, PT, PT, PT, UP0, 0x80, 0x8 ;  /* 0x000000000008781c */ /* 0x000fe20003f0f008 */
[----:B------:R-:W-:-:S04]  /*0d60*/  UISETP.NE.U32.AND UP1, UPT, UR5, 0x1, UPT ;  /* 0x000000010500788c */ /* 0x000fc8000bf25070 */
[----:B------:R-:W0:Y:S02]  /*0d70*/  @UP0 LDCU.64 UR8, c[0x0][0x3a0] ;  /* 0x00007400ff0807ac */ /* 0x000e240008000a00 */
[----:B------:R-:W-:Y:S01]  /*0d80*/  PLOP3.LUT P1, PT, PT, PT, UP1, 0x80, 0x8 ;  /* 0x000000000008781c */ /* 0x000fe20003f2f018 */
[----:B------:R-:W-:-:S05]  /*0d90*/  @UP0 UIADD3 UR4, UPT, UPT, UR4, 0x2, URZ ;  /* 0x0000000204040890 */ /* 0x000fca000fffe0ff */
[----:B------:R-:W-:Y:S01]  /*0da0*/  @P0 IMAD R5, R0, UR7, R5 ;  /* 0x0000000700050c24 */ /* 0x000fe2000f8e0205 */
[----:B01----:R-:W-:Y:S02]  /*0db0*/  MOV R2, UR8 ;  /* 0x0000000800027c02 */ /* 0x003fe40008000f00 */
[----:B------:R-:W-:-:S03]  /*0dc0*/  MOV R3, UR9 ;  /* 0x0000000900037c02 */ /* 0x000fc60008000f00 */
[----:B------:R-:W-:-:S05]  /*0dd0*/  @P0 IMAD.WIDE R2, R5, 0x4, R2 ;  /* 0x0000000405020825 */ /* 0x000fca00078e0202 */
[----:B------:R0:W-:Y:S04]  /*0de0*/  @P0 STG.E desc[UR22][R2.64], RZ ;  /* 0x000000ff02000986 */ /* 0x0001e8000c101916 */
[----:B------:R0:W-:Y:S01]  /*0df0*/  @P0 STG.E desc[UR22][R2.64+0x4], RZ ;  /* 0x000004ff02000986 */ /* 0x0001e2000c101916 */
[----:B------:R-:W-:Y:S05]  /*0e00*/  @P1 EXIT ;  /* 0x000000000000194d */ /* 0x000fea0003800000 */
[----:B0-----:R-:W0:Y:S01]  /*0e10*/  LDC.64 R2, c[0x0][0x3a0] ;  /* 0x0000e800ff027b82 */ /* 0x001e220000000a00 */
[----:B------:R-:W-:-:S05]  /*0e20*/  MOV R5, UR4 ;  /* 0x0000000400057c02 */ /* 0x000fca0008000f00 */
[----:B------:R-:W-:-:S04]  /*0e30*/  IMAD R5, R0, UR7, R5 ;  /* 0x0000000700057c24 */ /* 0x000fc8000f8e0205 */
[----:B0-----:R-:W-:-:S05]  /*0e40*/  IMAD.WIDE R2, R5, 0x4, R2 ;  /* 0x0000000405027825 */ /* 0x001fca00078e0202 */
[----:B------:R-:W-:Y:S01]  /*0e50*/  STG.E desc[UR22][R2.64], RZ ;  /* 0x000000ff02007986 */ /* 0x000fe2000c101916 */
[----:B------:R-:W-:Y:S05]  /*0e60*/  EXIT ;  /* 0x000000000000794d */ /* 0x000fea0003800000 */
.L_x_40:
        /* <DEDUP_REMOVED lines=9> */
.L_x_43:


//--------------------- .nv.shared.reserved.0     --------------------------
	.section	.nv.shared.reserved.0,"aw",@nobits
	.weak		__nv_reservedSMEM_offset_0_alias
	.size		__nv_reservedSMEM_offset_0_alias, 0, 64
	.other		__nv_reservedSMEM_offset_0_alias,@"STO_CUDA_RESERVED_SHARED STV_DEFAULT"
__nv_reservedSMEM_offset_0_alias:
	.zero		0
	.zero		64


//--------------------- .nv.constant0._Z25matmul_multiple_rowA_colBiiiPKfS0_Pfii --------------------------
	.section	.nv.constant0._Z25matmul_multiple_rowA_colBiiiPKfS0_Pfii,"a",@progbits
	.sectionflags	@""
	.align	4
.nv.constant0._Z25matmul_multiple_rowA_colBiiiPKfS0_Pfii:
	.zero		944


//--------------------- .nv.constant0._Z18matmul_mutiple_rowiiiPKfS0_Pfi --------------------------
	.section	.nv.constant0._Z18matmul_mutiple_rowiiiPKfS0_Pfi,"a",@progbits
	.sectionflags	@""
	.align	4
.nv.constant0._Z18matmul_mutiple_rowiiiPKfS0_Pfi:
	.zero		940


//--------------------- .nv.constant0._Z17matmul_single_rowiiiPKfS0_Pf --------------------------
	.section	.nv.constant0._Z17matmul_single_rowiiiPKfS0_Pf,"a",@progbits
	.sectionflags	@""
	.align	4
.nv.constant0._Z17matmul_single_rowiiiPKfS0_Pf:
	.zero		936


//--------------------- SYMBOLS --------------------------

	.type		.nv.reservedSmem.offset0,@object
	.size		.nv.reservedSmem.offset0,0x4
